	.target	sm_90a

	.elftype	@"ET_EXEC"


//--------------------- .note.nv.tkinfo           --------------------------
	.section	.note.nv.tkinfo,"",@"SHT_NOTE"
	.sectionflags	@"SHF_NOTE_NV_TKINFO"
	.tkinfo
        /*0018*/ 	.word	0x00000002
        /*0030*/ 	.string	""
        /*0030*/ 	.string	"ptxas"
        /*0030*/ 	.string	"Cuda compilation tools, release 13.0, V13.0.88"
        /*0030*/ 	.string	"Build cuda_13.0.r13.0/compiler.36424714_0"
        /*0030*/ 	.string	"-arch sm_90a -m 64 "



//--------------------- .note.nv.cuinfo           --------------------------
	.section	.note.nv.cuinfo,"",@"SHT_NOTE"
	.sectionflags	@"SHF_NOTE_NV_CUINFO"
        /*0018*/ 	.short	0x0002
        /*001a*/ 	.short	0x005a
        /*001c*/ 	.short	0x0082
	.zero		2


//--------------------- .nv.info                  --------------------------
	.section	.nv.info,"",@"SHT_CUDA_INFO"
	.align	4


	//----- nvinfo : EIATTR_REGCOUNT
	.align		4
        /*0000*/ 	.byte	0x04, 0x2f
        /*0002*/ 	.short	(.L_12 - .L_11)
	.align		4
.L_11:
        /*0004*/ 	.word	index@(_ZN7cutlass13device_kernelINS_4gemm6kernel13GemmUniversalIN4cute5tupleIJiiiiEEENS1_10collective13CollectiveMmaINS1_37MainloopSm90TmaGmmaWarpSpecializedFP8ILi5ENS5_IJNS4_1CILi2EEENSA_ILi1EEESC_EEENS1_32KernelTmaWarpSpecializedPingpongEEENS5_IJNSA_ILi64EEENSA_ILi128EEENSA_ILi32EEEEEENS_12float_e4m3_tENS5_IJlSC_lEEESK_SL_NS4_8TiledMMAINS4_8MMA_AtomIJNS4_4SM904GMMA31MMA_64x128x32_F32E4M3E4M3_SS_TNILNSP_7ScaleInE1ELSR_1EEEEEENS4_6LayoutINS5_IJSC_SC_SC_EEENS5_IJNSA_ILi0EEESW_SW_EEEEENS5_IJNS4_10UnderscoreESZ_SZ_EEEEENS4_13SM90_TMA_LOADENS4_14ComposedLayoutINS4_7SwizzleILi1ELi4ELi3EEENS4_18smem_ptr_flag_bitsILi8EEENSU_INS5_IJNSA_ILi8EEESI_EEENS5_IJSI_SC_EEEEEEEvNS4_8identityENS4_23SM90_TMA_LOAD_MULTICASTES1C_vS1D_EENS_8epilogue10collective6detail29Sm90TmaWarpSpecializedAdapterINS1H_15DefaultEpilogueISK_SL_SL_NS1G_6thread17LinearCombinationISK_Li1EffLNS1L_9ScaleType4KindE0ELNS_15FloatRoundStyleE2ESK_EENS1_15EpilogueDefaultEEEEEvvEEEEvNT_6ParamsE)
        /*0008*/ 	.word	0x000000a8


	//----- nvinfo : EIATTR_FRAME_SIZE
	.align		4
.L_12:
        /*000c*/ 	.byte	0x04, 0x11
        /*000e*/ 	.short	(.L_14 - .L_13)
	.align		4
.L_13:
        /*0010*/ 	.word	index@(_ZN7cutlass13device_kernelINS_4gemm6kernel13GemmUniversalIN4cute5tupleIJiiiiEEENS1_10collective13CollectiveMmaINS1_37MainloopSm90TmaGmmaWarpSpecializedFP8ILi5ENS5_IJNS4_1CILi2EEENSA_ILi1EEESC_EEENS1_32KernelTmaWarpSpecializedPingpongEEENS5_IJNSA_ILi64EEENSA_ILi128EEENSA_ILi32EEEEEENS_12float_e4m3_tENS5_IJlSC_lEEESK_SL_NS4_8TiledMMAINS4_8MMA_AtomIJNS4_4SM904GMMA31MMA_64x128x32_F32E4M3E4M3_SS_TNILNSP_7ScaleInE1ELSR_1EEEEEENS4_6LayoutINS5_IJSC_SC_SC_EEENS5_IJNSA_ILi0EEESW_SW_EEEEENS5_IJNS4_10UnderscoreESZ_SZ_EEEEENS4_13SM90_TMA_LOADENS4_14ComposedLayoutINS4_7SwizzleILi1ELi4ELi3EEENS4_18smem_ptr_flag_bitsILi8EEENSU_INS5_IJNSA_ILi8EEESI_EEENS5_IJSI_SC_EEEEEEEvNS4_8identityENS4_23SM90_TMA_LOAD_MULTICASTES1C_vS1D_EENS_8epilogue10collective6detail29Sm90TmaWarpSpecializedAdapterINS1H_15DefaultEpilogueISK_SL_SL_NS1G_6thread17LinearCombinationISK_Li1EffLNS1L_9ScaleType4KindE0ELNS_15FloatRoundStyleE2ESK_EENS1_15EpilogueDefaultEEEEEvvEEEEvNT_6ParamsE)
        /*0014*/ 	.word	0x00000000


	//----- nvinfo : EIATTR_MIN_STACK_SIZE
	.align		4
.L_14:
        /*0018*/ 	.byte	0x04, 0x12
        /*001a*/ 	.short	(.L_16 - .L_15)
	.align		4
.L_15:
        /*001c*/ 	.word	index@(_ZN7cutlass13device_kernelINS_4gemm6kernel13GemmUniversalIN4cute5tupleIJiiiiEEENS1_10collective13CollectiveMmaINS1_37MainloopSm90TmaGmmaWarpSpecializedFP8ILi5ENS5_IJNS4_1CILi2EEENSA_ILi1EEESC_EEENS1_32KernelTmaWarpSpecializedPingpongEEENS5_IJNSA_ILi64EEENSA_ILi128EEENSA_ILi32EEEEEENS_12float_e4m3_tENS5_IJlSC_lEEESK_SL_NS4_8TiledMMAINS4_8MMA_AtomIJNS4_4SM904GMMA31MMA_64x128x32_F32E4M3E4M3_SS_TNILNSP_7ScaleInE1ELSR_1EEEEEENS4_6LayoutINS5_IJSC_SC_SC_EEENS5_IJNSA_ILi0EEESW_SW_EEEEENS5_IJNS4_10UnderscoreESZ_SZ_EEEEENS4_13SM90_TMA_LOADENS4_14ComposedLayoutINS4_7SwizzleILi1ELi4ELi3EEENS4_18smem_ptr_flag_bitsILi8EEENSU_INS5_IJNSA_ILi8EEESI_EEENS5_IJSI_SC_EEEEEEEvNS4_8identityENS4_23SM90_TMA_LOAD_MULTICASTES1C_vS1D_EENS_8epilogue10collective6detail29Sm90TmaWarpSpecializedAdapterINS1H_15DefaultEpilogueISK_SL_SL_NS1G_6thread17LinearCombinationISK_Li1EffLNS1L_9ScaleType4KindE0ELNS_15FloatRoundStyleE2ESK_EENS1_15EpilogueDefaultEEEEEvvEEEEvNT_6ParamsE)
        /*0020*/ 	.word	0x00000000
.L_16:


//--------------------- .nv.compat                --------------------------
	.section	.nv.compat,"",@"SHT_CUDA_COMPAT_INFO"
	.align	4
        /*0000*/ 	.byte	0x02, 0x09, 0x01, 0x00, 0x02, 0x02, 0x04, 0x00, 0x02, 0x05, 0x05, 0x00, 0x03, 0x07, 0x01, 0x01
        /*0010*/ 	.byte	0x02, 0x03, 0x01, 0x00, 0x02, 0x06, 0x01, 0x00, 0x04, 0x0b, 0x08, 0x00, 0x00, 0x00, 0x00, 0x00
        /*0020*/ 	.byte	0x00, 0x00, 0x00, 0x00


//--------------------- .nv.info._ZN7cutlass13device_kernelINS_4gemm6kernel13GemmUniversalIN4cute5tupleIJiiiiEEENS1_10collective13CollectiveMmaINS1_37MainloopSm90TmaGmmaWarpSpecializedFP8ILi5ENS5_IJNS4_1CILi2EEENSA_ILi1EEESC_EEENS1_32KernelTmaWarpSpecializedPingpongEEENS5_IJNSA_ILi64EEENSA_ILi128EEENSA_ILi32EEEEEENS_12float_e4m3_tENS5_IJlSC_lEEESK_SL_NS4_8TiledMMAINS4_8MMA_AtomIJNS4_4SM904GMMA31MMA_64x128x32_F32E4M3E4M3_SS_TNILNSP_7ScaleInE1ELSR_1EEEEEENS4_6LayoutINS5_IJSC_SC_SC_EEENS5_IJNSA_ILi0EEESW_SW_EEEEENS5_IJNS4_10UnderscoreESZ_SZ_EEEEENS4_13SM90_TMA_LOADENS4_14ComposedLayoutINS4_7SwizzleILi1ELi4ELi3EEENS4_18smem_ptr_flag_bitsILi8EEENSU_INS5_IJNSA_ILi8EEESI_EEENS5_IJSI_SC_EEEEEEEvNS4_8identityENS4_23SM90_TMA_LOAD_MULTICASTES1C_vS1D_EENS_8epilogue10collective6detail29Sm90TmaWarpSpecializedAdapterINS1H_15DefaultEpilogueISK_SL_SL_NS1G_6thread17LinearCombinationISK_Li1EffLNS1L_9ScaleType4KindE0ELNS_15FloatRoundStyleE2ESK_EENS1_15EpilogueDefaultEEEEEvvEEEEvNT_6ParamsE --------------------------
	.section	.nv.info._ZN7cutlass13device_kernelINS_4gemm6kernel13GemmUniversalIN4cute5tupleIJiiiiEEENS1_10collective13CollectiveMmaINS1_37MainloopSm90TmaGmmaWarpSpecializedFP8ILi5ENS5_IJNS4_1CILi2EEENSA_ILi1EEESC_EEENS1_32KernelTmaWarpSpecializedPingpongEEENS5_IJNSA_ILi64EEENSA_ILi128EEENSA_ILi32EEEEEENS_12float_e4m3_tENS5_IJlSC_lEEESK_SL_NS4_8TiledMMAINS4_8MMA_AtomIJNS4_4SM904GMMA31MMA_64x128x32_F32E4M3E4M3_SS_TNILNSP_7ScaleInE1ELSR_1EEEEEENS4_6LayoutINS5_IJSC_SC_SC_EEENS5_IJNSA_ILi0EEESW_SW_EEEEENS5_IJNS4_10UnderscoreESZ_SZ_EEEEENS4_13SM90_TMA_LOADENS4_14ComposedLayoutINS4_7SwizzleILi1ELi4ELi3EEENS4_18smem_ptr_flag_bitsILi8EEENSU_INS5_IJNSA_ILi8EEESI_EEENS5_IJSI_SC_EEEEEEEvNS4_8identityENS4_23SM90_TMA_LOAD_MULTICASTES1C_vS1D_EENS_8epilogue10collective6detail29Sm90TmaWarpSpecializedAdapterINS1H_15DefaultEpilogueISK_SL_SL_NS1G_6thread17LinearCombinationISK_Li1EffLNS1L_9ScaleType4KindE0ELNS_15FloatRoundStyleE2ESK_EENS1_15EpilogueDefaultEEEEEvvEEEEvNT_6ParamsE,"",@"SHT_CUDA_INFO"
	.sectionflags	@""
	.align	4


	//----- nvinfo : EIATTR_CUDA_API_VERSION
	.align		4
        /*0000*/ 	.byte	0x04, 0x37
        /*0002*/ 	.short	(.L_18 - .L_17)
.L_17:
        /*0004*/ 	.word	0x00000082


	//----- nvinfo : EIATTR_KPARAM_INFO
	.align		4
.L_18:
        /*0008*/ 	.byte	0x04, 0x17
        /*000a*/ 	.short	(.L_20 - .L_19)
.L_19:
        /*000c*/ 	.word	0x00000000
        /*0010*/ 	.short	0x0000
        /*0012*/ 	.short	0x0070
        /*0014*/ 	.byte	0x00, 0xf0, 0x01, 0x10


	//----- nvinfo : EIATTR_SPARSE_MMA_MASK
	.align		4
.L_20:
        /*0018*/ 	.byte	0x03, 0x50
        /*001a*/ 	.short	0x0000


	//----- nvinfo : EIATTR_MAXREG_COUNT
	.align		4
        /*001c*/ 	.byte	0x03, 0x1b
        /*001e*/ 	.short	0x00a8


	//----- nvinfo : EIATTR_NUM_BARRIERS
	.align		4
        /*0020*/ 	.byte	0x02, 0x4c
        /*0022*/ 	.byte	0x01
	.zero		1


	//----- nvinfo : EIATTR_MERCURY_ISA_VERSION
	.align		4
        /*0024*/ 	.byte	0x03, 0x5f
        /*0026*/ 	.short	0x0101


	//----- nvinfo : EIATTR_INT_WARP_WIDE_INSTR_OFFSETS
	.align		4
        /*0028*/ 	.byte	0x04, 0x31
        /*002a*/ 	.short	(.L_22 - .L_21)


	//   ....[0]....
.L_21:
        /*002c*/ 	.word	0x000004d0


	//   ....[1]....
        /*0030*/ 	.word	0x00000510


	//   ....[2]....
        /*0034*/ 	.word	0x00000550


	//   ....[3]....
        /*0038*/ 	.word	0x000005f0


	//   ....[4]....
        /*003c*/ 	.word	0x00000610


	//   ....[5]....
        /*0040*/ 	.word	0x00000670


	//   ....[6]....
        /*0044*/ 	.word	0x00000760


	//   ....[7]....
        /*0048*/ 	.word	0x000007b0


	//   ....[8]....
        /*004c*/ 	.word	0x00003090


	//----- nvinfo : EIATTR_COOP_GROUP_MASK_REGIDS
	.align		4
.L_22:
        /*0050*/ 	.byte	0x04, 0x29
        /*0052*/ 	.short	(.L_24 - .L_23)


	//   ....[0]....
.L_23:
        /*0054*/ 	.word	0xffffffff


	//   ....[1]....
        /*0058*/ 	.word	0xffffffff


	//   ....[2]....
        /*005c*/ 	.word	0xffffffff


	//   ....[3]....
        /*0060*/ 	.word	0xffffffff


	//   ....[4]....
        /*0064*/ 	.word	0xffffffff


	//   ....[5]....
        /*0068*/ 	.word	0xffffffff


	//   ....[6]....
        /*006c*/ 	.word	0xffffffff


	//----- nvinfo : EIATTR_COOP_GROUP_INSTR_OFFSETS
	.align		4
.L_24:
        /*0070*/ 	.byte	0x04, 0x28
        /*0072*/ 	.short	(.L_26 - .L_25)


	//   ....[0]....
.L_25:
        /*0074*/ 	.word	0x00000060


	//   ....[1]....
        /*0078*/ 	.word	0x00000070


	//   ....[2]....
        /*007c*/ 	.word	0x00000130


	//   ....[3]....
        /*0080*/ 	.word	0x000002e0


	//   ....[4]....
        /*0084*/ 	.word	0x00000320


	//   ....[5]....
        /*0088*/ 	.word	0x000003a0


	//   ....[6]....
        /*008c*/ 	.word	0x00000970


	//----- nvinfo : EIATTR_REG_RECONFIG
	.align		4
.L_26:
        /*0090*/ 	.byte	0x01, 0x54
	.zero		2


	//----- nvinfo : EIATTR_MBARRIER_INSTR_OFFSETS
	.align		4
        /*0094*/ 	.byte	0x04, 0x39
        /*0096*/ 	.short	(.L_28 - .L_27)


	//   ....[0]....
.L_27:
        /*0098*/ 	.word	0x00000230
        /*009c*/ 	.word	0x000000ff
        /*00a0*/ 	.word	0x00000000
        /*00a4*/ 	.short	0x0100
        /*00a6*/ 	.byte	0x08
	.zero		1


	//   ....[1]....
        /*00a8*/ 	.word	0x00000240
        /*00ac*/ 	.word	0x000000ff
        /*00b0*/ 	.word	0x00000028
        /*00b4*/ 	.short	0x0100
        /*00b6*/ 	.byte	0x08
	.zero		1


	//   ....[2]....
        /*00b8*/ 	.word	0x00000250
        /*00bc*/ 	.word	0x000000ff
        /*00c0*/ 	.word	0x00000008
        /*00c4*/ 	.short	0x0100
        /*00c6*/ 	.byte	0x08
	.zero		1


	//   ....[3]....
        /*00c8*/ 	.word	0x00000260
        /*00cc*/ 	.word	0x000000ff
        /*00d0*/ 	.word	0x00000030
        /*00d4*/ 	.short	0x0100
        /*00d6*/ 	.byte	0x08
	.zero		1


	//   ....[4]....
        /*00d8*/ 	.word	0x00000270
        /*00dc*/ 	.word	0x000000ff
        /*00e0*/ 	.word	0x00000010
        /*00e4*/ 	.short	0x0100
        /*00e6*/ 	.byte	0x08
	.zero		1


	//   ....[5]....
        /*00e8*/ 	.word	0x00000280
        /*00ec*/ 	.word	0x000000ff
        /*00f0*/ 	.word	0x00000038
        /*00f4*/ 	.short	0x0100
        /*00f6*/ 	.byte	0x08
	.zero		1


	//   ....[6]....
        /*00f8*/ 	.word	0x00000290
        /*00fc*/ 	.word	0x000000ff
        /*0100*/ 	.word	0x00000018
        /*0104*/ 	.short	0x0100
        /*0106*/ 	.byte	0x08
	.zero		1


	//   ....[7]....
        /*0108*/ 	.word	0x000002a0
        /*010c*/ 	.word	0x000000ff
        /*0110*/ 	.word	0x00000040
        /*0114*/ 	.short	0x0100
        /*0116*/ 	.byte	0x08
	.zero		1


	//   ....[8]....
        /*0118*/ 	.word	0x000002b0
        /*011c*/ 	.word	0x000000ff
        /*0120*/ 	.word	0x00000020
        /*0124*/ 	.short	0x0100
        /*0126*/ 	.byte	0x08
	.zero		1


	//   ....[9]....
        /*0128*/ 	.word	0x000002c0
        /*012c*/ 	.word	0x000000ff
        /*0130*/ 	.word	0x00000048
        /*0134*/ 	.short	0x0100
        /*0136*/ 	.byte	0x08
	.zero		1


	//   ....[10]....
        /*0138*/ 	.word	0x000007e0
        /*013c*/ 	.word	0x000000ff
        /*0140*/ 	.word	0x00000080
        /*0144*/ 	.short	0x0100
        /*0146*/ 	.byte	0x08
	.zero		1


	//   ....[11]....
        /*0148*/ 	.word	0x00000880
        /*014c*/ 	.word	0x000000ff
        /*0150*/ 	.word	0x00000088
        /*0154*/ 	.short	0x0100
        /*0156*/ 	.byte	0x08
	.zero		1


	//   ....[12]....
        /*0158*/ 	.word	0x000008f0
        /*015c*/ 	.word	0x000000ff
        /*0160*/ 	.word	0x00000060
        /*0164*/ 	.short	0x0100
        /*0166*/ 	.byte	0x09
	.zero		1


	//   ....[13]....
        /*0168*/ 	.word	0x00000900
        /*016c*/ 	.word	0x000000ff
        /*0170*/ 	.word	0x00000068
        /*0174*/ 	.short	0x0100
        /*0176*/ 	.byte	0x09
	.zero		1


	//   ....[14]....
        /*0178*/ 	.word	0x00000910
        /*017c*/ 	.word	0x000000ff
        /*0180*/ 	.word	0x00000070
        /*0184*/ 	.short	0x0100
        /*0186*/ 	.byte	0x09
	.zero		1


	//   ....[15]....
        /*0188*/ 	.word	0x00000920
        /*018c*/ 	.word	0x000000ff
        /*0190*/ 	.word	0x00000078
        /*0194*/ 	.short	0x0100
        /*0196*/ 	.byte	0x09
	.zero		1


	//   ....[16]....
        /*0198*/ 	.word	0x00001680
        /*019c*/ 	.word	0x000000ff
        /*01a0*/ 	.word	0xfffffff8
        /*01a4*/ 	.short	0x010a
        /*01a6*/ 	.byte	0x0f
	.zero		1


	//   ....[17]....
        /*01a8*/ 	.word	0x00001b60
        /*01ac*/ 	.word	0x000000ff
        /*01b0*/ 	.word	0x00000000
        /*01b4*/ 	.short	0x010a
        /*01b6*/ 	.byte	0x06
	.zero		1


	//   ....[18]....
        /*01b8*/ 	.word	0x00001ba0
        /*01bc*/ 	.word	0x000000ff
        /*01c0*/ 	.word	0x00000000
        /*01c4*/ 	.short	0x010a
        /*01c6*/ 	.byte	0x06
	.zero		1


	//   ....[19]....
        /*01c8*/ 	.word	0x00002450
        /*01cc*/ 	.word	0x000000ff
        /*01d0*/ 	.word	0x00000000
        /*01d4*/ 	.short	0x010a
        /*01d6*/ 	.byte	0x09
	.zero		1


	//   ....[20]....
        /*01d8*/ 	.word	0x00002490
        /*01dc*/ 	.word	0x000000ff
        /*01e0*/ 	.word	0x00000000
        /*01e4*/ 	.short	0x010a
        /*01e6*/ 	.byte	0x09
	.zero		1


	//   ....[21]....
        /*01e8*/ 	.word	0x00002aa0
        /*01ec*/ 	.word	0x00000015
        /*01f0*/ 	.word	0x00000000
        /*01f4*/ 	.short	0x0101
        /*01f6*/ 	.byte	0x3f
	.zero		1


	//   ....[22]....
        /*01f8*/ 	.word	0x00003020
        /*01fc*/ 	.word	0x00000013
        /*0200*/ 	.word	0x00000000
        /*0204*/ 	.short	0x0101
        /*0206*/ 	.byte	0x15
	.zero		1


	//   ....[23]....
        /*0208*/ 	.word	0x00003130
        /*020c*/ 	.word	0x00000013
        /*0210*/ 	.word	0x00000000
        /*0214*/ 	.short	0x0101
        /*0216*/ 	.byte	0x3f
	.zero		1


	//   ....[24]....
        /*0218*/ 	.word	0x000031f0
        /*021c*/ 	.word	0x000000ff
        /*0220*/ 	.word	0x00000008
        /*0224*/ 	.short	0x010a
        /*0226*/ 	.byte	0x0f
	.zero		1


	//   ....[25]....
        /*0228*/ 	.word	0x00007a90
        /*022c*/ 	.word	0x00000004
        /*0230*/ 	.word	0x00000000
        /*0234*/ 	.short	0x0101
        /*0236*/ 	.byte	0x15
	.zero		1


	//   ....[26]....
        /*0238*/ 	.word	0x000083c0
        /*023c*/ 	.word	0x00000015
        /*0240*/ 	.word	0x00000028
        /*0244*/ 	.short	0x010a
        /*0246*/ 	.byte	0x3f
	.zero		1


	//   ....[27]....
        /*0248*/ 	.word	0x00008750
        /*024c*/ 	.word	0x0000000a
        /*0250*/ 	.word	0x00000088
        /*0254*/ 	.short	0x0101
        /*0256*/ 	.byte	0x3f
	.zero		1


	//   ....[28]....
        /*0258*/ 	.word	0x00008ec0
        /*025c*/ 	.word	0x00000005
        /*0260*/ 	.word	0x00000000
        /*0264*/ 	.short	0x010a
        /*0266*/ 	.byte	0x3f
	.zero		1


	//   ....[29]....
        /*0268*/ 	.word	0x00008f40
        /*026c*/ 	.word	0x00000007
        /*0270*/ 	.word	0x00000000
        /*0274*/ 	.short	0x010a
        /*0276*/ 	.byte	0x3f
	.zero		1


	//   ....[30]....
        /*0278*/ 	.word	0x00008fd0
        /*027c*/ 	.word	0x00000008
        /*0280*/ 	.word	0x00000000
        /*0284*/ 	.short	0x010a
        /*0286*/ 	.byte	0x3f
	.zero		1


	//   ....[31]....
        /*0288*/ 	.word	0x00009060
        /*028c*/ 	.word	0x0000000b
        /*0290*/ 	.word	0x00000000
        /*0294*/ 	.short	0x010a
        /*0296*/ 	.byte	0x3f
	.zero		1


	//   ....[32]....
        /*0298*/ 	.word	0x000090f0
        /*029c*/ 	.word	0x00000003
        /*02a0*/ 	.word	0x00000000
        /*02a4*/ 	.short	0x010a
        /*02a6*/ 	.byte	0x3f
	.zero		1


	//   ....[33]....
        /*02a8*/ 	.word	0x00009160
        /*02ac*/ 	.word	0x00000013
        /*02b0*/ 	.word	0xfffffff8
        /*02b4*/ 	.short	0x010a
        /*02b6*/ 	.byte	0x3f
	.zero		1


	//   ....[34]....
        /*02b8*/ 	.word	0x000091c0
        /*02bc*/ 	.word	0x00000013
        /*02c0*/ 	.word	0x00000000
        /*02c4*/ 	.short	0x010a
        /*02c6*/ 	.byte	0x3f
	.zero		1


	//   ....[35]....
        /*02c8*/ 	.word	0x00009220
        /*02cc*/ 	.word	0x00000015
        /*02d0*/ 	.word	0x00000000
        /*02d4*/ 	.short	0x010a
        /*02d6*/ 	.byte	0x3f
	.zero		1


	//   ....[36]....
        /*02d8*/ 	.word	0x00009280
        /*02dc*/ 	.word	0x00000013
        /*02e0*/ 	.word	0x00000008
        /*02e4*/ 	.short	0x010a
        /*02e6*/ 	.byte	0x3f
	.zero		1


	//   ....[37]....
        /*02e8*/ 	.word	0x00009350
        /*02ec*/ 	.word	0x00000015
        /*02f0*/ 	.word	0x00000028
        /*02f4*/ 	.short	0x010a
        /*02f6*/ 	.byte	0x3f
	.zero		1


	//   ....[38]....
        /*02f8*/ 	.word	0x00009430
        /*02fc*/ 	.word	0x00000005
        /*0300*/ 	.word	0x00000000
        /*0304*/ 	.short	0x010a
        /*0306*/ 	.byte	0x3f
	.zero		1


	//   ....[39]....
        /*0308*/ 	.word	0x00009480
        /*030c*/ 	.word	0x00000007
        /*0310*/ 	.word	0x00000000
        /*0314*/ 	.short	0x010a
        /*0316*/ 	.byte	0x3f
	.zero		1


	//   ....[40]....
        /*0318*/ 	.word	0x000094d0
        /*031c*/ 	.word	0x00000008
        /*0320*/ 	.word	0x00000000
        /*0324*/ 	.short	0x010a
        /*0326*/ 	.byte	0x3f
	.zero		1


	//   ....[41]....
        /*0328*/ 	.word	0x00009520
        /*032c*/ 	.word	0x0000000b
        /*0330*/ 	.word	0x00000000
        /*0334*/ 	.short	0x010a
        /*0336*/ 	.byte	0x3f
	.zero		1


	//----- nvinfo : EIATTR_NUM_MBARRIERS
	.align		4
.L_28:
        /*0338*/ 	.byte	0x03, 0x38
        /*033a*/ 	.short	0x0010


	//----- nvinfo : EIATTR_EXIT_INSTR_OFFSETS
	.align		4
        /*033c*/ 	.byte	0x04, 0x1c
        /*033e*/ 	.short	(.L_30 - .L_29)


	//   ....[0]....
.L_29:
        /*0340*/ 	.word	0x000013c0


	//   ....[1]....
        /*0344*/ 	.word	0x00001420


	//   ....[2]....
        /*0348*/ 	.word	0x000080a0


	//   ....[3]....
        /*034c*/ 	.word	0x000080d0


	//   ....[4]....
        /*0350*/ 	.word	0x00009140


	//----- nvinfo : EIATTR_MAX_THREADS
	.align		4
.L_30:
        /*0354*/ 	.byte	0x04, 0x05
        /*0356*/ 	.short	(.L_32 - .L_31)
.L_31:
        /*0358*/ 	.word	0x00000180
        /*035c*/ 	.word	0x00000001
        /*0360*/ 	.word	0x00000001


	//----- nvinfo : EIATTR_CRS_STACK_SIZE
	.align		4
.L_32:
        /*0364*/ 	.byte	0x04, 0x1e
        /*0366*/ 	.short	(.L_34 - .L_33)
.L_33:
        /*0368*/ 	.word	0x00000000


	//----- nvinfo : EIATTR_CBANK_PARAM_SIZE
	.align		4
.L_34:
        /*036c*/ 	.byte	0x03, 0x19
        /*036e*/ 	.short	0x0470


	//----- nvinfo : EIATTR_PARAM_CBANK
	.align		4
        /*0370*/ 	.byte	0x04, 0x0a
        /*0372*/ 	.short	(.L_36 - .L_35)
	.align		4
.L_35:
        /*0374*/ 	.word	index@(.nv.constant0._ZN7cutlass13device_kernelINS_4gemm6kernel13GemmUniversalIN4cute5tupleIJiiiiEEENS1_10collective13CollectiveMmaINS1_37MainloopSm90TmaGmmaWarpSpecializedFP8ILi5ENS5_IJNS4_1CILi2EEENSA_ILi1EEESC_EEENS1_32KernelTmaWarpSpecializedPingpongEEENS5_IJNSA_ILi64EEENSA_ILi128EEENSA_ILi32EEEEEENS_12float_e4m3_tENS5_IJlSC_lEEESK_SL_NS4_8TiledMMAINS4_8MMA_AtomIJNS4_4SM904GMMA31MMA_64x128x32_F32E4M3E4M3_SS_TNILNSP_7ScaleInE1ELSR_1EEEEEENS4_6LayoutINS5_IJSC_SC_SC_EEENS5_IJNSA_ILi0EEESW_SW_EEEEENS5_IJNS4_10UnderscoreESZ_SZ_EEEEENS4_13SM90_TMA_LOADENS4_14ComposedLayoutINS4_7SwizzleILi1ELi4ELi3EEENS4_18smem_ptr_flag_bitsILi8EEENSU_INS5_IJNSA_ILi8EEESI_EEENS5_IJSI_SC_EEEEEEEvNS4_8identityENS4_23SM90_TMA_LOAD_MULTICASTES1C_vS1D_EENS_8epilogue10collective6detail29Sm90TmaWarpSpecializedAdapterINS1H_15DefaultEpilogueISK_SL_SL_NS1G_6thread17LinearCombinationISK_Li1EffLNS1L_9ScaleType4KindE0ELNS_15FloatRoundStyleE2ESK_EENS1_15EpilogueDefaultEEEEEvvEEEEvNT_6ParamsE)
        /*0378*/ 	.short	0x0210
        /*037a*/ 	.short	0x0470


	//----- nvinfo : EIATTR_SW_WAR
	.align		4
.L_36:
        /*037c*/ 	.byte	0x04, 0x36
        /*037e*/ 	.short	(.L_38 - .L_37)
.L_37:
        /*0380*/ 	.word	0x00000008
.L_38:


//--------------------- .nv.callgraph             --------------------------
	.section	.nv.callgraph,"",@"SHT_CUDA_CALLGRAPH"
	.align	4
	.sectionentsize	8
	.align		4
        /*0000*/ 	.word	0x00000000
	.align		4
        /*0004*/ 	.word	0xffffffff
	.align		4
        /*0008*/ 	.word	0x00000000
	.align		4
        /*000c*/ 	.word	0xfffffffe
	.align		4
        /*0010*/ 	.word	0x00000000
	.align		4
        /*0014*/ 	.word	0xfffffffd
	.align		4
        /*0018*/ 	.word	0x00000000
	.align		4
        /*001c*/ 	.word	0xfffffffc


//--------------------- .nv.constant4             --------------------------
	.section	.nv.constant4,"a",@progbits
	.align	8
	.align		8
.nv.constant4:
        /*0000*/ 	.dword	_ZN39_INTERNAL_369dc423_4_k_cu_fddbaf7f_38714cuda3std3__45__cpo5beginE
	.align		8
        /*0008*/ 	.dword	_ZN39_INTERNAL_369dc423_4_k_cu_fddbaf7f_38714cuda3std3__45__cpo3endE
	.align		8
        /*0010*/ 	.dword	_ZN39_INTERNAL_369dc423_4_k_cu_fddbaf7f_38714cuda3std3__45__cpo6cbeginE
	.align		8
        /*0018*/ 	.dword	_ZN39_INTERNAL_369dc423_4_k_cu_fddbaf7f_38714cuda3std3__45__cpo4cendE
	.align		8
        /*0020*/ 	.dword	_ZN39_INTERNAL_369dc423_4_k_cu_fddbaf7f_38714cuda3std3__441_GLOBAL__N__369dc423_4_k_cu_fddbaf7f_38716ignoreE
	.align		8
        /*0028*/ 	.dword	_ZN39_INTERNAL_369dc423_4_k_cu_fddbaf7f_38714cuda3std3__419piecewise_constructE
	.align		8
        /*0030*/ 	.dword	_ZN39_INTERNAL_369dc423_4_k_cu_fddbaf7f_38714cuda3std3__48in_placeE
	.align		8
        /*0038*/ 	.dword	_ZN39_INTERNAL_369dc423_4_k_cu_fddbaf7f_38714cuda3std6ranges3__45__cpo4swapE
	.align		8
        /*0040*/ 	.dword	_ZN39_INTERNAL_369dc423_4_k_cu_fddbaf7f_38714cuda3std6ranges3__45__cpo9iter_moveE
	.align		8
        /*0048*/ 	.dword	_ZN39_INTERNAL_369dc423_4_k_cu_fddbaf7f_38714cute7productE
	.align		8
        /*0050*/ 	.dword	_ZN39_INTERNAL_369dc423_4_k_cu_fddbaf7f_38714cute1_E


//--------------------- .text._ZN7cutlass13device_kernelINS_4gemm6kernel13GemmUniversalIN4cute5tupleIJiiiiEEENS1_10collective13CollectiveMmaINS1_37MainloopSm90TmaGmmaWarpSpecializedFP8ILi5ENS5_IJNS4_1CILi2EEENSA_ILi1EEESC_EEENS1_32KernelTmaWarpSpecializedPingpongEEENS5_IJNSA_ILi64EEENSA_ILi128EEENSA_ILi32EEEEEENS_12float_e4m3_tENS5_IJlSC_lEEESK_SL_NS4_8TiledMMAINS4_8MMA_AtomIJNS4_4SM904GMMA31MMA_64x128x32_F32E4M3E4M3_SS_TNILNSP_7ScaleInE1ELSR_1EEEEEENS4_6LayoutINS5_IJSC_SC_SC_EEENS5_IJNSA_ILi0EEESW_SW_EEEEENS5_IJNS4_10UnderscoreESZ_SZ_EEEEENS4_13SM90_TMA_LOADENS4_14ComposedLayoutINS4_7SwizzleILi1ELi4ELi3EEENS4_18smem_ptr_flag_bitsILi8EEENSU_INS5_IJNSA_ILi8EEESI_EEENS5_IJSI_SC_EEEEEEEvNS4_8identityENS4_23SM90_TMA_LOAD_MULTICASTES1C_vS1D_EENS_8epilogue10collective6detail29Sm90TmaWarpSpecializedAdapterINS1H_15DefaultEpilogueISK_SL_SL_NS1G_6thread17LinearCombinationISK_Li1EffLNS1L_9ScaleType4KindE0ELNS_15FloatRoundStyleE2ESK_EENS1_15EpilogueDefaultEEEEEvvEEEEvNT_6ParamsE --------------------------
	.section	.text._ZN7cutlass13device_kernelINS_4gemm6kernel13GemmUniversalIN4cute5tupleIJiiiiEEENS1_10collective13CollectiveMmaINS1_37MainloopSm90TmaGmmaWarpSpecializedFP8ILi5ENS5_IJNS4_1CILi2EEENSA_ILi1EEESC_EEENS1_32KernelTmaWarpSpecializedPingpongEEENS5_IJNSA_ILi64EEENSA_ILi128EEENSA_ILi32EEEEEENS_12float_e4m3_tENS5_IJlSC_lEEESK_SL_NS4_8TiledMMAINS4_8MMA_AtomIJNS4_4SM904GMMA31MMA_64x128x32_F32E4M3E4M3_SS_TNILNSP_7ScaleInE1ELSR_1EEEEEENS4_6LayoutINS5_IJSC_SC_SC_EEENS5_IJNSA_ILi0EEESW_SW_EEEEENS5_IJNS4_10UnderscoreESZ_SZ_EEEEENS4_13SM90_TMA_LOADENS4_14ComposedLayoutINS4_7SwizzleILi1ELi4ELi3EEENS4_18smem_ptr_flag_bitsILi8EEENSU_INS5_IJNSA_ILi8EEESI_EEENS5_IJSI_SC_EEEEEEEvNS4_8identityENS4_23SM90_TMA_LOAD_MULTICASTES1C_vS1D_EENS_8epilogue10collective6detail29Sm90TmaWarpSpecializedAdapterINS1H_15DefaultEpilogueISK_SL_SL_NS1G_6thread17LinearCombinationISK_Li1EffLNS1L_9ScaleType4KindE0ELNS_15FloatRoundStyleE2ESK_EENS1_15EpilogueDefaultEEEEEvvEEEEvNT_6ParamsE,"ax",@progbits
	.align	128
.text._ZN7cutlass13device_kernelINS_4gemm6kernel13GemmUniversalIN4cute5tupleIJiiiiEEENS1_10collective13CollectiveMmaINS1_37MainloopSm90TmaGmmaWarpSpecializedFP8ILi5ENS5_IJNS4_1CILi2EEENSA_ILi1EEESC_EEENS1_32KernelTmaWarpSpecializedPingpongEEENS5_IJNSA_ILi64EEENSA_ILi128EEENSA_ILi32EEEEEENS_12float_e4m3_tENS5_IJlSC_lEEESK_SL_NS4_8TiledMMAINS4_8MMA_AtomIJNS4_4SM904GMMA31MMA_64x128x32_F32E4M3E4M3_SS_TNILNSP_7ScaleInE1ELSR_1EEEEEENS4_6LayoutINS5_IJSC_SC_SC_EEENS5_IJNSA_ILi0EEESW_SW_EEEEENS5_IJNS4_10UnderscoreESZ_SZ_EEEEENS4_13SM90_TMA_LOADENS4_14ComposedLayoutINS4_7SwizzleILi1ELi4ELi3EEENS4_18smem_ptr_flag_bitsILi8EEENSU_INS5_IJNSA_ILi8EEESI_EEENS5_IJSI_SC_EEEEEEEvNS4_8identityENS4_23SM90_TMA_LOAD_MULTICASTES1C_vS1D_EENS_8epilogue10collective6detail29Sm90TmaWarpSpecializedAdapterINS1H_15DefaultEpilogueISK_SL_SL_NS1G_6thread17LinearCombinationISK_Li1EffLNS1L_9ScaleType4KindE0ELNS_15FloatRoundStyleE2ESK_EENS1_15EpilogueDefaultEEEEEvvEEEEvNT_6ParamsE:
        .type           _ZN7cutlass13device_kernelINS_4gemm6kernel13GemmUniversalIN4cute5tupleIJiiiiEEENS1_10collective13CollectiveMmaINS1_37MainloopSm90TmaGmmaWarpSpecializedFP8ILi5ENS5_IJNS4_1CILi2EEENSA_ILi1EEESC_EEENS1_32KernelTmaWarpSpecializedPingpongEEENS5_IJNSA_ILi64EEENSA_ILi128EEENSA_ILi32EEEEEENS_12float_e4m3_tENS5_IJlSC_lEEESK_SL_NS4_8TiledMMAINS4_8MMA_AtomIJNS4_4SM904GMMA31MMA_64x128x32_F32E4M3E4M3_SS_TNILNSP_7ScaleInE1ELSR_1EEEEEENS4_6LayoutINS5_IJSC_SC_SC_EEENS5_IJNSA_ILi0EEESW_SW_EEEEENS5_IJNS4_10UnderscoreESZ_SZ_EEEEENS4_13SM90_TMA_LOADENS4_14ComposedLayoutINS4_7SwizzleILi1ELi4ELi3EEENS4_18smem_ptr_flag_bitsILi8EEENSU_INS5_IJNSA_ILi8EEESI_EEENS5_IJSI_SC_EEEEEEEvNS4_8identityENS4_23SM90_TMA_LOAD_MULTICASTES1C_vS1D_EENS_8epilogue10collective6detail29Sm90TmaWarpSpecializedAdapterINS1H_15DefaultEpilogueISK_SL_SL_NS1G_6thread17LinearCombinationISK_Li1EffLNS1L_9ScaleType4KindE0ELNS_15FloatRoundStyleE2ESK_EENS1_15EpilogueDefaultEEEEEvvEEEEvNT_6ParamsE,@function
        .size           _ZN7cutlass13device_kernelINS_4gemm6kernel13GemmUniversalIN4cute5tupleIJiiiiEEENS1_10collective13CollectiveMmaINS1_37MainloopSm90TmaGmmaWarpSpecializedFP8ILi5ENS5_IJNS4_1CILi2EEENSA_ILi1EEESC_EEENS1_32KernelTmaWarpSpecializedPingpongEEENS5_IJNSA_ILi64EEENSA_ILi128EEENSA_ILi32EEEEEENS_12float_e4m3_tENS5_IJlSC_lEEESK_SL_NS4_8TiledMMAINS4_8MMA_AtomIJNS4_4SM904GMMA31MMA_64x128x32_F32E4M3E4M3_SS_TNILNSP_7ScaleInE1ELSR_1EEEEEENS4_6LayoutINS5_IJSC_SC_SC_EEENS5_IJNSA_ILi0EEESW_SW_EEEEENS5_IJNS4_10UnderscoreESZ_SZ_EEEEENS4_13SM90_TMA_LOADENS4_14ComposedLayoutINS4_7SwizzleILi1ELi4ELi3EEENS4_18smem_ptr_flag_bitsILi8EEENSU_INS5_IJNSA_ILi8EEESI_EEENS5_IJSI_SC_EEEEEEEvNS4_8identityENS4_23SM90_TMA_LOAD_MULTICASTES1C_vS1D_EENS_8epilogue10collective6detail29Sm90TmaWarpSpecializedAdapterINS1H_15DefaultEpilogueISK_SL_SL_NS1G_6thread17LinearCombinationISK_Li1EffLNS1L_9ScaleType4KindE0ELNS_15FloatRoundStyleE2ESK_EENS1_15EpilogueDefaultEEEEEvvEEEEvNT_6ParamsE,(.L_x_210 - _ZN7cutlass13device_kernelINS_4gemm6kernel13GemmUniversalIN4cute5tupleIJiiiiEEENS1_10collective13CollectiveMmaINS1_37MainloopSm90TmaGmmaWarpSpecializedFP8ILi5ENS5_IJNS4_1CILi2EEENSA_ILi1EEESC_EEENS1_32KernelTmaWarpSpecializedPingpongEEENS5_IJNSA_ILi64EEENSA_ILi128EEENSA_ILi32EEEEEENS_12float_e4m3_tENS5_IJlSC_lEEESK_SL_NS4_8TiledMMAINS4_8MMA_AtomIJNS4_4SM904GMMA31MMA_64x128x32_F32E4M3E4M3_SS_TNILNSP_7ScaleInE1ELSR_1EEEEEENS4_6LayoutINS5_IJSC_SC_SC_EEENS5_IJNSA_ILi0EEESW_SW_EEEEENS5_IJNS4_10UnderscoreESZ_SZ_EEEEENS4_13SM90_TMA_LOADENS4_14ComposedLayoutINS4_7SwizzleILi1ELi4ELi3EEENS4_18smem_ptr_flag_bitsILi8EEENSU_INS5_IJNSA_ILi8EEESI_EEENS5_IJSI_SC_EEEEEEEvNS4_8identityENS4_23SM90_TMA_LOAD_MULTICASTES1C_vS1D_EENS_8epilogue10collective6detail29Sm90TmaWarpSpecializedAdapterINS1H_15DefaultEpilogueISK_SL_SL_NS1G_6thread17LinearCombinationISK_Li1EffLNS1L_9ScaleType4KindE0ELNS_15FloatRoundStyleE2ESK_EENS1_15EpilogueDefaultEEEEEvvEEEEvNT_6ParamsE)
        .other          _ZN7cutlass13device_kernelINS_4gemm6kernel13GemmUniversalIN4cute5tupleIJiiiiEEENS1_10collective13CollectiveMmaINS1_37MainloopSm90TmaGmmaWarpSpecializedFP8ILi5ENS5_IJNS4_1CILi2EEENSA_ILi1EEESC_EEENS1_32KernelTmaWarpSpecializedPingpongEEENS5_IJNSA_ILi64EEENSA_ILi128EEENSA_ILi32EEEEEENS_12float_e4m3_tENS5_IJlSC_lEEESK_SL_NS4_8TiledMMAINS4_8MMA_AtomIJNS4_4SM904GMMA31MMA_64x128x32_F32E4M3E4M3_SS_TNILNSP_7ScaleInE1ELSR_1EEEEEENS4_6LayoutINS5_IJSC_SC_SC_EEENS5_IJNSA_ILi0EEESW_SW_EEEEENS5_IJNS4_10UnderscoreESZ_SZ_EEEEENS4_13SM90_TMA_LOADENS4_14ComposedLayoutINS4_7SwizzleILi1ELi4ELi3EEENS4_18smem_ptr_flag_bitsILi8EEENSU_INS5_IJNSA_ILi8EEESI_EEENS5_IJSI_SC_EEEEEEEvNS4_8identityENS4_23SM90_TMA_LOAD_MULTICASTES1C_vS1D_EENS_8epilogue10collective6detail29Sm90TmaWarpSpecializedAdapterINS1H_15DefaultEpilogueISK_SL_SL_NS1G_6thread17LinearCombinationISK_Li1EffLNS1L_9ScaleType4KindE0ELNS_15FloatRoundStyleE2ESK_EENS1_15EpilogueDefaultEEEEEvvEEEEvNT_6ParamsE,@"STO_CUDA_ENTRY STV_DEFAULT"
_ZN7cutlass13device_kernelINS_4gemm6kernel13GemmUniversalIN4cute5tupleIJiiiiEEENS1_10collective13CollectiveMmaINS1_37MainloopSm90TmaGmmaWarpSpecializedFP8ILi5ENS5_IJNS4_1CILi2EEENSA_ILi1EEESC_EEENS1_32KernelTmaWarpSpecializedPingpongEEENS5_IJNSA_ILi64EEENSA_ILi128EEENSA_ILi32EEEEEENS_12float_e4m3_tENS5_IJlSC_lEEESK_SL_NS4_8TiledMMAINS4_8MMA_AtomIJNS4_4SM904GMMA31MMA_64x128x32_F32E4M3E4M3_SS_TNILNSP_7ScaleInE1ELSR_1EEEEEENS4_6LayoutINS5_IJSC_SC_SC_EEENS5_IJNSA_ILi0EEESW_SW_EEEEENS5_IJNS4_10UnderscoreESZ_SZ_EEEEENS4_13SM90_TMA_LOADENS4_14ComposedLayoutINS4_7SwizzleILi1ELi4ELi3EEENS4_18smem_ptr_flag_bitsILi8EEENSU_INS5_IJNSA_ILi8EEESI_EEENS5_IJSI_SC_EEEEEEEvNS4_8identityENS4_23SM90_TMA_LOAD_MULTICASTES1C_vS1D_EENS_8epilogue10collective6detail29Sm90TmaWarpSpecializedAdapterINS1H_15DefaultEpilogueISK_SL_SL_NS1G_6thread17LinearCombinationISK_Li1EffLNS1L_9ScaleType4KindE0ELNS_15FloatRoundStyleE2ESK_EENS1_15EpilogueDefaultEEEEEvvEEEEvNT_6ParamsE:
[----:B------:R-:W-:Y:S01]  /*0000*/  LDC R1, c[0x0][0x28] ;  /* 0x00000a00ff017b82 */ /* 0x000fe20000000800 */
[----:B------:R-:W0:Y:S01]  /*0010*/  S2R R11, SR_TID.X ;  /* 0x00000000000b7919 */ /* 0x000e220000002100 */
[----:B------:R-:W-:Y:S01]  /*0020*/  ELECT P0, URZ, PT ;  /* 0x00000000003f782f */ /* 0x000fe20003800000 */
[----:B------:R-:W-:Y:S01]  /*0030*/  BSSY B0, `(.L_x_0) ;  /* 0x000000f000007945 */ /* 0x000fe20003800000 */
[--C-:B0-----:R-:W-:Y:S02]  /*0040*/  SHF.R.U32.HI R0, RZ, 0x5, R11.reuse ;  /* 0x00000005ff007819 */ /* 0x101fe4000001160b */
[----:B------:R-:W-:-:S03]  /*0050*/  SHF.R.U32.HI R5, RZ, 0x7, R11 ;  /* 0x00000007ff057819 */ /* 0x000fc6000001160b */
[----:B------:R-:W0:Y:S04]  /*0060*/  SHFL.IDX PT, R2, R0, RZ, 0x1f ;  /* 0x00001fff00027589 */ /* 0x000e2800000e0000 */
[----:B------:R1:W2:Y:S01]  /*0070*/  SHFL.IDX PT, R6, R5, RZ, 0x1f ;  /* 0x00001fff05067589 */ /* 0x0002a200000e0000 */
[----:B0-----:R-:W-:-:S13]  /*0080*/  ISETP.NE.OR P0, PT, R2, RZ, !P0 ;  /* 0x000000ff0200720c */ /* 0x001fda0004705670 */
[----:B-12---:R-:W-:Y:S05]  /*0090*/  @P0 BRA `(.L_x_1) ;  /* 0x0000000000200947 */ /* 0x006fea0003800000 */
[----:B------:R-:W-:Y:S02]  /*00a0*/  ULDC.64 UR4, c[0x0][0x198] ;  /* 0x0000660000047ab9 */ /* 0x000fe40000000a00 */
[----:B------:R-:W-:Y:S02]  /*00b0*/  UIADD3 UR6, UP0, UR4, 0xf0, URZ ;  /* 0x000000f004067890 */ /* 0x000fe4000ff1e03f */
[----:B------:R-:W-:Y:S02]  /*00c0*/  UIADD3 UR4, UP1, UR4, 0x1f0, URZ ;  /* 0x000001f004047890 */ /* 0x000fe4000ff3e03f */
[----:B------:R-:W-:Y:S02]  /*00d0*/  UIADD3.X UR7, URZ, UR5, URZ, UP0, !UPT ;  /* 0x000000053f077290 */ /* 0x000fe400087fe43f */
[----:B------:R-:W-:-:S07]  /*00e0*/  UIADD3.X UR5, URZ, UR5, URZ, UP1, !UPT ;  /* 0x000000053f057290 */ /* 0x000fce0008ffe43f */
[----:B------:R0:W-:Y:S02]  /*00f0*/  UTMACCTL.PF [UR6] ;  /* 0x00000000060079b9 */ /* 0x0001e40008040000 */
[----:B------:R0:W-:Y:S02]  /*0100*/  UTMACCTL.PF [UR4] ;  /* 0x00000000040079b9 */ /* 0x0001e40008040000 */
[----:B0-----:R-:W-:Y:S01]  /*0110*/  NOP ;  /* 0x0000000000007918 */ /* 0x001fe20000000000 */
.L_x_1:
[----:B------:R-:W-:Y:S05]  /*0120*/  BSYNC B0 ;  /* 0x0000000000007941 */ /* 0x000fea0003800000 */
.L_x_0:
[----:B------:R-:W0:Y:S02]  /*0130*/  SHFL.IDX PT, R7, R0, RZ, 0x1f ;  /* 0x00001fff00077589 */ /* 0x000e2400000e0000 */
[----:B0-----:R-:W-:-:S13]  /*0140*/  ISETP.NE.AND P0, PT, R7, RZ, PT ;  /* 0x000000ff0700720c */ /* 0x001fda0003f05270 */
[----:B------:R-:W-:Y:S05]  /*0150*/  @P0 BRA `(.L_x_2) ;  /* 0x0000000000600947 */ /* 0x000fea0003800000 */
[----:B------:R-:W0:Y:S01]  /*0160*/  S2UR UR8, SR_CgaCtaId ;  /* 0x00000000000879c3 */ /* 0x000e220000008800 */
[----:B------:R-:W-:Y:S01]  /*0170*/  UMOV UR4, 0x400 ;  /* 0x0000040000047882 */ /* 0x000fe20000000000 */
[----:B------:R-:W-:Y:S01]  /*0180*/  UMOV UR5, 0x1 ;  /* 0x0000000100057882 */ /* 0x000fe20000000000 */
[----:B------:R-:W-:Y:S01]  /*0190*/  UMOV UR6, 0x2 ;  /* 0x0000000200067882 */ /* 0x000fe20000000000 */
[----:B------:R-:W-:Y:S01]  /*01a0*/  ELECT P0, URZ, PT ;  /* 0x00000000003f782f */ /* 0x000fe20003800000 */
[----:B------:R-:W-:-:S04]  /*01b0*/  UIADD3 UR6, -UR6, 0x100000, URZ ;  /* 0x0010000006067890 */ /* 0x000fc8000fffe13f */
[----:B------:R-:W-:Y:S02]  /*01c0*/  USHF.L.U32 UR7, UR6, 0xb, URZ ;  /* 0x0000000b06077899 */ /* 0x000fe4000800063f */
[----:B------:R-:W-:Y:S02]  /*01d0*/  USHF.L.U32 UR6, UR6, 0x1, URZ ;  /* 0x0000000106067899 */ /* 0x000fe4000800063f */
[----:B0-----:R-:W-:Y:S02]  /*01e0*/  ULEA UR8, UR8, UR4, 0x18 ;  /* 0x0000000408087291 */ /* 0x001fe4000f8ec03f */
[----:B------:R-:W-:-:S04]  /*01f0*/  UIADD3 UR4, -UR5, 0x100000, URZ ;  /* 0x0010000005047890 */ /* 0x000fc8000fffe13f */
[----:B------:R-:W-:Y:S02]  /*0200*/  USHF.L.U32 UR5, UR4, 0xb, URZ ;  /* 0x0000000b04057899 */ /* 0x000fe4000800063f */
[----:B------:R-:W-:Y:S01]  /*0210*/  USHF.L.U32 UR4, UR4, 0x1, URZ ;  /* 0x0000000104047899 */ /* 0x000fe2000800063f */
[----:B------:R-:W0:Y:S11]  /*0220*/  FENCE.VIEW.ASYNC.S ;  /* 0x00000000000073c6 */ /* 0x000e360000000000 */
[----:B0-----:R0:W1:Y:S01]  /*0230*/  SYNCS.EXCH.64 URZ, [UR8], UR4 ;  /* 0x00000004083f75b2 */ /* 0x0010620008000100 */
[----:B------:R0:W2:Y:S01]  /*0240*/  SYNCS.EXCH.64 URZ, [UR8+0x28], UR6 ;  /* 0x00002806083f75b2 */ /* 0x0000a20008000100 */
[----:B------:R0:W3:Y:S01]  /*0250*/  SYNCS.EXCH.64 URZ, [UR8+0x8], UR4 ;  /* 0x00000804083f75b2 */ /* 0x0000e20008000100 */
[----:B------:R0:W4:Y:S01]  /*0260*/  SYNCS.EXCH.64 URZ, [UR8+0x30], UR6 ;  /* 0x00003006083f75b2 */ /* 0x0001220008000100 */
[----:B------:R0:W0:Y:S01]  /*0270*/  SYNCS.EXCH.64 URZ, [UR8+0x10], UR4 ;  /* 0x00001004083f75b2 */ /* 0x0000220008000100 */
[----:B------:R0:W0:Y:S01]  /*0280*/  SYNCS.EXCH.64 URZ, [UR8+0x38], UR6 ;  /* 0x00003806083f75b2 */ /* 0x0000220008000100 */
[----:B------:R0:W0:Y:S01]  /*0290*/  SYNCS.EXCH.64 URZ, [UR8+0x18], UR4 ;  /* 0x00001804083f75b2 */ /* 0x0000220008000100 */
[----:B------:R0:W0:Y:S01]  /*02a0*/  SYNCS.EXCH.64 URZ, [UR8+0x40], UR6 ;  /* 0x00004006083f75b2 */ /* 0x0000220008000100 */
[----:B------:R0:W0:Y:S01]  /*02b0*/  SYNCS.EXCH.64 URZ, [UR8+0x20], UR4 ;  /* 0x00002004083f75b2 */ /* 0x0000220008000100 */
[----:B------:R0:W0:Y:S01]  /*02c0*/  SYNCS.EXCH.64 URZ, [UR8+0x48], UR6 ;  /* 0x00004806083f75b2 */ /* 0x0000220008000100 */
[----:B------:R-:W-:Y:S01]  /*02d0*/  NOP ;  /* 0x0000000000007918 */ /* 0x000fe20000000000 */
.L_x_2:
[----:B------:R-:W5:Y:S01]  /*02e0*/  SHFL.IDX PT, R3, R0, RZ, 0x1f ;  /* 0x00001fff00037589 */ /* 0x000f6200000e0000 */
[----:B------:R-:W-:Y:S01]  /*02f0*/  SHF.R.S32.HI R4, RZ, 0x1f, R11 ;  /* 0x0000001fff047819 */ /* 0x000fe2000001140b */
[----:B------:R-:W1:Y:S01]  /*0300*/  S2UR UR12, SR_CTAID.X ;  /* 0x00000000000c79c3 */ /* 0x000e620000002500 */
[----:B------:R-:W-:Y:S01]  /*0310*/  ELECT P0, URZ, PT ;  /* 0x00000000003f782f */ /* 0x000fe20003800000 */
[----:B------:R1:W2:Y:S01]  /*0320*/  SHFL.IDX PT, R8, R0, RZ, 0x1f ;  /* 0x00001fff00087589 */ /* 0x0002a200000e0000 */
[----:B------:R-:W-:Y:S02]  /*0330*/  LEA.HI R4, R4, R11, RZ, 0x7 ;  /* 0x0000000b04047211 */ /* 0x000fe400078f38ff */
[----:B------:R-:W-:Y:S01]  /*0340*/  ELECT P1, URZ, PT ;  /* 0x00000000003f782f */ /* 0x000fe20003820000 */
[----:B------:R-:W-:Y:S01]  /*0350*/  NOP ;  /* 0x0000000000007918 */ /* 0x000fe20000000000 */
[----:B------:R-:W3:Y:S01]  /*0360*/  S2R R16, SR_CTAID.Y ;  /* 0x0000000000107919 */ /* 0x000ee20000002600 */
[----:B------:R-:W-:Y:S01]  /*0370*/  LOP3.LUT R4, R4, 0xffffff80, RZ, 0xc0, !PT ;  /* 0xffffff8004047812 */ /* 0x000fe200078ec0ff */
[----:B0-----:R-:W-:Y:S01]  /*0380*/  ULDC UR4, c[0x0][0x150] ;  /* 0x0000540000047ab9 */ /* 0x001fe20000000800 */
[----:B------:R-:W0:Y:S01]  /*0390*/  LDC R12, c[0x0][0x144] ;  /* 0x00005100ff0c7b82 */ /* 0x000e220000000800 */
[----:B------:R4:W0:Y:S01]  /*03a0*/  SHFL.IDX PT, R14, R5, RZ, 0x1f ;  /* 0x00001fff050e7589 */ /* 0x00082200000e0000 */
[----:B------:R-:W-:Y:S01]  /*03b0*/  UMOV UR11, 0x80 ;  /* 0x00000080000b7882 */ /* 0x000fe20000000000 */
[----:B------:R-:W-:Y:S01]  /*03c0*/  IMAD.IADD R10, R11, 0x1, -R4 ;  /* 0x000000010b0a7824 */ /* 0x000fe200078e0a04 */
[----:B------:R-:W-:Y:S01]  /*03d0*/  NOP ;  /* 0x0000000000007918 */ /* 0x000fe20000000000 */
[C---:B------:R-:W-:Y:S01]  /*03e0*/  VIADD R38, R6.reuse, 0xffffffff ;  /* 0xffffffff06267836 */ /* 0x040fe20000000000 */
[----:B------:R-:W-:-:S02]  /*03f0*/  ISETP.NE.AND P4, PT, R6, RZ, PT ;  /* 0x000000ff0600720c */ /* 0x000fc40003f85270 */
[----:B------:R-:W-:Y:S01]  /*0400*/  SHF.R.S32.HI R19, RZ, 0x1f, R10 ;  /* 0x0000001fff137819 */ /* 0x000fe2000001140a */
[----:B------:R-:W0:Y:S01]  /*0410*/  LDC R13, c[0x0][0x140] ;  /* 0x00005000ff0d7b82 */ /* 0x000e220000000800 */
[----:B------:R-:W-:Y:S02]  /*0420*/  ISETP.GE.U32.AND P6, PT, R38, 0x2, PT ;  /* 0x000000022600780c */ /* 0x000fe40003fc6070 */
[----:B-----5:R-:W-:Y:S02]  /*0430*/  ISETP.NE.OR P0, PT, R3, RZ, !P0 ;  /* 0x000000ff0300720c */ /* 0x020fe40004705670 */
[----:B------:R-:W-:Y:S02]  /*0440*/  LEA.HI R3, R19, R10, RZ, 0x3 ;  /* 0x0000000a13037211 */ /* 0x000fe400078f18ff */
[----:B-1----:R-:W-:Y:S01]  /*0450*/  I2FP.F32.U32 R4, UR12 ;  /* 0x0000000c00047c45 */ /* 0x002fe20008201000 */
[----:B------:R-:W1:Y:S01]  /*0460*/  LDC R27, c[0x0][0x148] ;  /* 0x00005200ff1b7b82 */ /* 0x000e620000000800 */
[----:B------:R-:W-:-:S02]  /*0470*/  SHF.R.S32.HI R0, RZ, 0x3, R3 ;  /* 0x00000003ff007819 */ /* 0x000fc40000011403 */
[----:B--2---:R-:W-:Y:S01]  /*0480*/  ISETP.NE.OR P1, PT, R8, RZ, !P1 ;  /* 0x000000ff0800720c */ /* 0x004fe20004f25670 */
[----:B------:R-:W-:Y:S01]  /*0490*/  FMUL R9, R4, UR4 ;  /* 0x0000000404097c20 */ /* 0x000fe20008400000 */
[----:B------:R-:W-:Y:S01]  /*04a0*/  SHF.R.S32.HI R3, RZ, 0x1f, R3 ;  /* 0x0000001fff037819 */ /* 0x000fe20000011403 */
[----:B------:R-:W-:Y:S01]  /*04b0*/  ULDC UR4, c[0x0][0x154] ;  /* 0x0000550000047ab9 */ /* 0x000fe20000000800 */
[----:B------:R-:W-:Y:S01]  /*04c0*/  SHF.R.S32.HI R8, RZ, 0x1f, R7 ;  /* 0x0000001fff087819 */ /* 0x000fe20000011407 */
[----:B------:R-:W-:Y:S01]  /*04d0*/  VOTEU.ALL UP1, P0 ;  /* 0x00000000003f7886 */ /* 0x000fe20000020000 */
[----:B------:R-:W-:Y:S01]  /*04e0*/  LEA.HI R4, R3, R0, RZ, 0x2 ;  /* 0x0000000003047211 */ /* 0x000fe200078f10ff */
[----:B------:R-:W2:Y:S01]  /*04f0*/  F2I.U32.TRUNC.NTZ R9, R9 ;  /* 0x0000000900097305 */ /* 0x000ea2000020f000 */
[----:B------:R-:W-:Y:S01]  /*0500*/  LEA.HI R8, R8, R7, RZ, 0x2 ;  /* 0x0000000708087211 */ /* 0x000fe200078f10ff */
[----:B------:R-:W-:Y:S01]  /*0510*/  VOTEU.ALL UP0, P0 ;  /* 0x00000000003f7886 */ /* 0x000fe20000000000 */
[----:B------:R-:W-:Y:S01]  /*0520*/  SHF.R.S32.HI R3, RZ, 0x1f, R2 ;  /* 0x0000001fff037819 */ /* 0x000fe20000011402 */
[----:B------:R-:W5:Y:S01]  /*0530*/  @!UP1 S2UR UR7, SR_CgaCtaId ;  /* 0x00000000000799c3 */ /* 0x000f620000008800 */
[----:B----4-:R-:W-:Y:S01]  /*0540*/  LOP3.LUT R5, R4, 0xfffffffc, RZ, 0xc0, !PT ;  /* 0xfffffffc04057812 */ /* 0x010fe200078ec0ff */
[----:B------:R-:W-:Y:S01]  /*0550*/  VOTEU.ALL UP2, P1 ;  /* 0x00000000003f7886 */ /* 0x000fe20000840000 */
[----:B------:R-:W-:Y:S01]  /*0560*/  LOP3.LUT R8, R8, 0x3ffffffc, RZ, 0xc0, !PT ;  /* 0x3ffffffc08087812 */ /* 0x000fe200078ec0ff */
[----:B------:R-:W-:Y:S01]  /*0570*/  @!UP1 UMOV UR6, 0x400 ;  /* 0x0000040000069882 */ /* 0x000fe20000000000 */
[----:B------:R-:W-:Y:S01]  /*0580*/  LEA.HI R3, R3, R2, RZ, 0x2 ;  /* 0x0000000203037211 */ /* 0x000fe200078f10ff */
[----:B------:R-:W-:Y:S01]  /*0590*/  IMAD.IADD R5, R0, 0x1, -R5 ;  /* 0x0000000100057824 */ /* 0x000fe200078e0a05 */
[----:B------:R-:W-:Y:S01]  /*05a0*/  @!UP2 UMOV UR9, 0x400 ;  /* 0x000004000009a882 */ /* 0x000fe20000000000 */
[----:B------:R-:W-:Y:S01]  /*05b0*/  IMAD.IADD R8, R7, 0x1, -R8 ;  /* 0x0000000107087824 */ /* 0x000fe200078e0a08 */
[----:B------:R-:W-:Y:S01]  /*05c0*/  LOP3.LUT R3, R3, 0xfffffffc, RZ, 0xc0, !PT ;  /* 0xfffffffc03037812 */ /* 0x000fe200078ec0ff */
[----:B------:R-:W4:Y:S01]  /*05d0*/  @!UP2 S2UR UR10, SR_CgaCtaId ;  /* 0x00000000000aa9c3 */ /* 0x000f220000008800 */
[----:B--2---:R-:W-:Y:S01]  /*05e0*/  IMAD.MOV R9, RZ, RZ, -R9 ;  /* 0x000000ffff097224 */ /* 0x004fe200078e0a09 */
[----:B------:R-:W-:Y:S01]  /*05f0*/  VOTEU.ALL UP3, P1 ;  /* 0x00000000003f7886 */ /* 0x000fe20000860000 */
[----:B------:R-:W-:Y:S01]  /*0600*/  IMAD R5, R8, 0x4, R5 ;  /* 0x0000000408057824 */ /* 0x000fe200078e0205 */
[----:B------:R-:W-:Y:S01]  /*0610*/  VOTEU.ALL UP4, P1 ;  /* 0x00000000003f7886 */ /* 0x000fe20000880000 */
[----:B------:R-:W-:Y:S01]  /*0620*/  IMAD.IADD R18, R2, 0x1, -R3 ;  /* 0x0000000102127824 */ /* 0x000fe200078e0a03 */
[----:B---3--:R-:W-:Y:S01]  /*0630*/  I2FP.F32.U32 R2, R16 ;  /* 0x0000001000027245 */ /* 0x008fe20000201000 */
[----:B0-----:R-:W-:Y:S01]  /*0640*/  IMAD R25, R12, R9, UR12 ;  /* 0x0000000c0c197e24 */ /* 0x001fe2000f8e0209 */
[C---:B------:R-:W-:Y:S01]  /*0650*/  LEA.HI R0, R5.reuse, R5, RZ, 0x1 ;  /* 0x0000000505007211 */ /* 0x040fe200078f08ff */
[C---:B------:R-:W-:Y:S01]  /*0660*/  IMAD.SHL.U32 R12, R5.reuse, 0x4, RZ ;  /* 0x00000004050c7824 */ /* 0x040fe200078e00ff */
[----:B------:R-:W-:Y:S01]  /*0670*/  VOTEU.ALL UP5, P1 ;  /* 0x00000000003f7886 */ /* 0x000fe200008a0000 */
[----:B------:R-:W-:Y:S01]  /*0680*/  FMUL R2, R2, UR4 ;  /* 0x0000000402027c20 */ /* 0x000fe20008400000 */
[----:B------:R-:W-:Y:S01]  /*0690*/  LOP3.LUT R0, R0, 0xfffffffe, RZ, 0xc0, !PT ;  /* 0xfffffffe00007812 */ /* 0x000fe200078ec0ff */
[----:B------:R-:W-:Y:S01]  /*06a0*/  UMOV UR4, 0x20 ;  /* 0x0000002000047882 */ /* 0x000fe20000000000 */
[----:B-----5:R-:W-:Y:S01]  /*06b0*/  @!UP1 ULEA UR8, UR7, UR6, 0x18 ;  /* 0x0000000607089291 */ /* 0x020fe2000f8ec03f */
[----:B------:R-:W-:Y:S01]  /*06c0*/  LOP3.LUT R12, R5, 0xc, R12, 0x78, !PT ;  /* 0x0000000c050c7812 */ /* 0x000fe200078e780c */
[----:B------:R-:W-:-:S04]  /*06d0*/  @!UP1 UIADD3 UR4, -UR4, 0x100000, URZ ;  /* 0x0010000004049890 */ /* 0x000fc8000fffe13f */
[----:B------:R-:W-:Y:S02]  /*06e0*/  @!UP1 USHF.L.U32 UR5, UR4, 0xb, URZ ;  /* 0x0000000b04059899 */ /* 0x000fe4000800063f */
[----:B------:R-:W-:Y:S01]  /*06f0*/  @!UP1 USHF.L.U32 UR4, UR4, 0x1, URZ ;  /* 0x0000000104049899 */ /* 0x000fe2000800063f */
[----:B------:R-:W-:Y:S01]  /*0700*/  IMAD.IADD R0, R5, 0x1, -R0 ;  /* 0x0000000105007824 */ /* 0x000fe200078e0a00 */
[----:B------:R-:W0:Y:S01]  /*0710*/  F2I.U32.TRUNC.NTZ R2, R2 ;  /* 0x0000000200027305 */ /* 0x000e22000020f000 */
[----:B------:R-:W-:-:S04]  /*0720*/  @!UP2 UIADD3 UR6, -UR11, 0x100000, URZ ;  /* 0x001000000b06a890 */ /* 0x000fc8000fffe13f */
[----:B------:R-:W-:Y:S02]  /*0730*/  @!UP2 USHF.L.U32 UR7, UR6, 0xb, URZ ;  /* 0x0000000b0607a899 */ /* 0x000fe4000800063f */
[----:B------:R-:W-:Y:S01]  /*0740*/  @!UP2 USHF.L.U32 UR6, UR6, 0x1, URZ ;  /* 0x000000010606a899 */ /* 0x000fe2000800063f */
[----:B------:R-:W-:Y:S01]  /*0750*/  ISETP.EQ.U32.AND P3, PT, R13, 0x1, PT ;  /* 0x000000010d00780c */ /* 0x000fe20003f62070 */
[----:B------:R-:W-:Y:S01]  /*0760*/  VOTEU.ALL UP1, P0 ;  /* 0x00000000003f7886 */ /* 0x000fe20000020000 */
[----:B------:R-:W-:Y:S01]  /*0770*/  ISETP.NE.AND P2, PT, R0, R25, PT ;  /* 0x000000190000720c */ /* 0x000fe20003f45270 */
[----:B------:R-:W-:Y:S01]  /*0780*/  IMAD.MOV.U32 R13, RZ, RZ, 0x1 ;  /* 0x00000001ff0d7424 */ /* 0x000fe200078e00ff */
[----:B----4-:R-:W-:Y:S01]  /*0790*/  @!UP2 ULEA UR9, UR10, UR9, 0x18 ;  /* 0x000000090a09a291 */ /* 0x010fe2000f8ec03f */
[----:B------:R-:W-:Y:S01]  /*07a0*/  LOP3.LUT P0, RZ, R10, 0x7, RZ, 0xc0, !PT ;  /* 0x000000070aff7812 */ /* 0x000fe2000780c0ff */
[----:B------:R-:W-:Y:S01]  /*07b0*/  VOTEU.ALL UP2, P1 ;  /* 0x00000000003f7886 */ /* 0x000fe20000840000 */
[----:B------:R-:W-:Y:S01]  /*07c0*/  ISETP.NE.AND P1, PT, R18, 0x3, PT ;  /* 0x000000031200780c */ /* 0x000fe20003f25270 */
[----:B------:R-:W2:Y:S02]  /*07d0*/  FENCE.VIEW.ASYNC.S ;  /* 0x00000000000073c6 */ /* 0x000ea40000000000 */
[----:B--2---:R2:W3:Y:S01]  /*07e0*/  @!UP0 SYNCS.EXCH.64 URZ, [UR8+0x80], UR4 ;  /* 0x00008004083f85b2 */ /* 0x0044e20008000100 */
[----:B------:R-:W-:-:S02]  /*07f0*/  ISETP.LT.U32.AND P0, PT, R12, 0x2, !P0 ;  /* 0x000000020c00780c */ /* 0x000fc40004701070 */
[----:B------:R-:W-:Y:S01]  /*0800*/  ISETP.EQ.OR P1, PT, R18, RZ, !P1 ;  /* 0x000000ff1200720c */ /* 0x000fe20004f22670 */
[----:B0-----:R-:W-:Y:S01]  /*0810*/  IMAD.MOV R24, RZ, RZ, -R2 ;  /* 0x000000ffff187224 */ /* 0x001fe200078e0a02 */
[----:B------:R-:W-:Y:S02]  /*0820*/  R2UR UR15, R14 ;  /* 0x000000000e0f72ca */ /* 0x000fe400000e0000 */
[----:B------:R-:W-:Y:S01]  /*0830*/  @P2 LEA.HI R0, R12, R12, RZ, 0x1 ;  /* 0x0000000c0c002211 */ /* 0x000fe200078f08ff */
[----:B-1----:R-:W-:Y:S01]  /*0840*/  IMAD R3, R27, R24, R16 ;  /* 0x000000181b037224 */ /* 0x002fe200078e0210 */
[----:B------:R-:W-:Y:S02]  /*0850*/  ISETP.EQ.AND P1, PT, R6, RZ, P1 ;  /* 0x000000ff0600720c */ /* 0x000fe40000f22270 */
[----:B------:R-:W-:Y:S02]  /*0860*/  @P2 SHF.R.S32.HI R0, RZ, 0x1, R0 ;  /* 0x00000001ff002819 */ /* 0x000fe40000011400 */
[----:B------:R-:W-:Y:S01]  /*0870*/  SEL R7, RZ, 0x1, !P1 ;  /* 0x00000001ff077807 */ /* 0x000fe20004800000 */
[----:B------:R2:W0:Y:S01]  /*0880*/  @!UP1 SYNCS.EXCH.64 URZ, [UR8+0x88], UR4 ;  /* 0x00008804083f95b2 */ /* 0x0004220008000100 */
[----:B------:R-:W-:Y:S01]  /*0890*/  @P2 ISETP.NE.AND P5, PT, R0, R3, PT ;  /* 0x000000030000220c */ /* 0x000fe20003fa5270 */
[----:B------:R-:W-:Y:S01]  /*08a0*/  NOP ;  /* 0x0000000000007918 */ /* 0x000fe20000000000 */
[----:B------:R-:W-:-:S02]  /*08b0*/  SEL R0, RZ, 0x1, !P0 ;  /* 0x00000001ff007807 */ /* 0x000fc40004000000 */
[----:B------:R-:W-:Y:S02]  /*08c0*/  @P2 SEL R13, RZ, 0x1, P5 ;  /* 0x00000001ff0d2807 */ /* 0x000fe40002800000 */
[----:B------:R-:W-:Y:S02]  /*08d0*/  SEL R7, R7, 0x2, P6 ;  /* 0x0000000207077807 */ /* 0x000fe40003000000 */
[----:B------:R-:W-:Y:S01]  /*08e0*/  LOP3.LUT R13, R13, R0, RZ, 0xc0, !PT ;  /* 0x000000000d0d7212 */ /* 0x000fe200078ec0ff */
[----:B------:R2:W1:Y:S01]  /*08f0*/  @!UP2 SYNCS.EXCH.64 URZ, [UR9+0x60], UR6 ;  /* 0x00006006093fa5b2 */ /* 0x0004620008000100 */
[----:B------:R2:W4:Y:S01]  /*0900*/  @!UP3 SYNCS.EXCH.64 URZ, [UR9+0x68], UR6 ;  /* 0x00006806093fb5b2 */ /* 0x0005220008000100 */
[----:B------:R2:W0:Y:S01]  /*0910*/  @!UP4 SYNCS.EXCH.64 URZ, [UR9+0x70], UR6 ;  /* 0x00007006093fc5b2 */ /* 0x0004220008000100 */
[----:B------:R2:W0:Y:S01]  /*0920*/  @!UP5 SYNCS.EXCH.64 URZ, [UR9+0x78], UR6 ;  /* 0x00007806093fd5b2 */ /* 0x0004220008000100 */
[----:B------:R-:W-:Y:S01]  /*0930*/  NOP ;  /* 0x0000000000007918 */ /* 0x000fe20000000000 */
[----:B--23--:R-:W-:Y:S05]  /*0940*/  @!P3 BRA `(.L_x_3) ;  /* 0x000000000008b947 */ /* 0x00cfea0003800000 */
[----:B01--4-:R-:W-:Y:S01]  /*0950*/  UCGABAR_ARV ;  /* 0x00000000000079c7 */ /* 0x013fe20008000000 */
[----:B------:R-:W-:Y:S05]  /*0960*/  BRA `(.L_x_4) ;  /* 0x0000000000047947 */ /* 0x000fea0003800000 */
.L_x_3:
[----:B01--4-:R-:W-:Y:S01]  /*0970*/  NOP ;  /* 0x0000000000007918 */ /* 0x013fe20000000000 */
.L_x_4:
[----:B------:R-:W-:Y:S01]  /*0980*/  ULDC.64 UR4, c[0x0][0x598] ;  /* 0x0001660000047ab9 */ /* 0x000fe20000000a00 */
[----:B------:R-:W-:Y:S01]  /*0990*/  ULDC.64 UR18, c[0x0][0x208] ;  /* 0x0000820000127ab9 */ /* 0x000fe20000000a00 */
[----:B------:R-:W-:-:S04]  /*09a0*/  ISETP.NE.U32.AND P0, PT, RZ, UR4, PT ;  /* 0x00000004ff007c0c */ /* 0x000fc8000bf05070 */
[----:B------:R-:W-:-:S13]  /*09b0*/  ISETP.NE.AND.EX P0, PT, RZ, UR5, PT, P0 ;  /* 0x00000005ff007c0c */ /* 0x000fda000bf05300 */
[----:B------:R-:W-:Y:S05]  /*09c0*/  @!P0 BRA `(.L_x_5) ;  /* 0x00000000001c8947 */ /* 0x000fea0003800000 */
[----:B------:R-:W0:Y:S02]  /*09d0*/  LDC.64 R2, c[0x0][0x598] ;  /* 0x00016600ff027b82 */ /* 0x000e240000000a00 */
[----:B0-----:R-:W2:Y:S02]  /*09e0*/  LDG.E.64 R2, desc[UR18][R2.64] ;  /* 0x0000001202027981 */ /* 0x001ea4000c1e1b00 */
[----:B--2---:R-:W-:-:S04]  /*09f0*/  ISETP.NE.U32.AND P0, PT, R2, RZ, PT ;  /* 0x000000ff0200720c */ /* 0x004fc80003f05070 */
[----:B------:R-:W-:-:S13]  /*0a00*/  ISETP.NE.AND.EX P0, PT, R3, RZ, PT, P0 ;  /* 0x000000ff0300720c */ /* 0x000fda0003f05300 */
[----:B------:R-:W-:Y:S05]  /*0a10*/  @!P0 BRA `(.L_x_5) ;  /* 0x0000000000088947 */ /* 0x000fea0003800000 */
[----:B------:R0:W5:Y:S01]  /*0a20*/  LD.E R14, desc[UR18][R2.64] ;  /* 0x00000012020e7980 */ /* 0x000162000c101900 */
[----:B------:R-:W-:Y:S05]  /*0a30*/  BRA `(.L_x_6) ;  /* 0x0000000000207947 */ /* 0x000fea0003800000 */
.L_x_5:
[----:B------:R-:W-:Y:S02]  /*0a40*/  ULDC.64 UR4, c[0x0][0x588] ;  /* 0x0001620000047ab9 */ /* 0x000fe40000000a00 */
[----:B------:R-:W-:-:S04]  /*0a50*/  ISETP.NE.U32.AND P0, PT, RZ, UR4, PT ;  /* 0x00000004ff007c0c */ /* 0x000fc8000bf05070 */
[----:B------:R-:W-:-:S13]  /*0a60*/  ISETP.NE.AND.EX P0, PT, RZ, UR5, PT, P0 ;  /* 0x00000005ff007c0c */ /* 0x000fda000bf05300 */
[----:B------:R-:W-:Y:S05]  /*0a70*/  @!P0 BRA `(.L_x_7) ;  /* 0x00000000000c8947 */ /* 0x000fea0003800000 */
[----:B------:R-:W0:Y:S02]  /*0a80*/  LDC.64 R14, c[0x0][0x588] ;  /* 0x00016200ff0e7b82 */ /* 0x000e240000000a00 */
[----:B0-----:R1:W5:Y:S01]  /*0a90*/  LDG.E R14, desc[UR18][R14.64] ;  /* 0x000000120e0e7981 */ /* 0x001362000c1e1900 */
[----:B------:R-:W-:Y:S05]  /*0aa0*/  BRA `(.L_x_6) ;  /* 0x0000000000047947 */ /* 0x000fea0003800000 */
.L_x_7:
[----:B------:R-:W2:Y:S02]  /*0ab0*/  LDC R14, c[0x0][0x580] ;  /* 0x00016000ff0e7b82 */ /* 0x000ea40000000800 */
.L_x_6:
[----:B------:R-:W-:Y:S02]  /*0ac0*/  ULDC.64 UR4, c[0x0][0x5a0] ;  /* 0x0001680000047ab9 */ /* 0x000fe40000000a00 */
[----:B------:R-:W-:-:S04]  /*0ad0*/  ISETP.NE.U32.AND P0, PT, RZ, UR4, PT ;  /* 0x00000004ff007c0c */ /* 0x000fc8000bf05070 */
[----:B------:R-:W-:-:S13]  /*0ae0*/  ISETP.NE.AND.EX P0, PT, RZ, UR5, PT, P0 ;  /* 0x00000005ff007c0c */ /* 0x000fda000bf05300 */
[----:B------:R-:W-:Y:S05]  /*0af0*/  @!P0 BRA `(.L_x_8) ;  /* 0x00000000001c8947 */ /* 0x000fea0003800000 */
[----:B0-----:R-:W0:Y:S02]  /*0b00*/  LDC.64 R2, c[0x0][0x5a0] ;  /* 0x00016800ff027b82 */ /* 0x001e240000000a00 */
[----:B0-----:R-:W3:Y:S02]  /*0b10*/  LDG.E.64 R2, desc[UR18][R2.64] ;  /* 0x0000001202027981 */ /* 0x001ee4000c1e1b00 */
[----:B---3--:R-:W-:-:S04]  /*0b20*/  ISETP.NE.U32.AND P0, PT, R2, RZ, PT ;  /* 0x000000ff0200720c */ /* 0x008fc80003f05070 */
[----:B------:R-:W-:-:S13]  /*0b30*/  ISETP.NE.AND.EX P0, PT, R3, RZ, PT, P0 ;  /* 0x000000ff0300720c */ /* 0x000fda0003f05300 */
[----:B------:R-:W-:Y:S05]  /*0b40*/  @!P0 BRA `(.L_x_8) ;  /* 0x0000000000088947 */ /* 0x000fea0003800000 */
[----:B-1----:R0:W5:Y:S01]  /*0b50*/  LD.E R15, desc[UR18][R2.64] ;  /* 0x00000012020f7980 */ /* 0x002162000c101900 */
[----:B------:R-:W-:Y:S05]  /*0b60*/  BRA `(.L_x_9) ;  /* 0x0000000000207947 */ /* 0x000fea0003800000 */
.L_x_8:
[----:B------:R-:W-:Y:S02]  /*0b70*/  ULDC.64 UR4, c[0x0][0x590] ;  /* 0x0001640000047ab9 */ /* 0x000fe40000000a00 */
[----:B------:R-:W-:-:S04]  /*0b80*/  ISETP.NE.U32.AND P0, PT, RZ, UR4, PT ;  /* 0x00000004ff007c0c */ /* 0x000fc8000bf05070 */
[----:B------:R-:W-:-:S13]  /*0b90*/  ISETP.NE.AND.EX P0, PT, RZ, UR5, PT, P0 ;  /* 0x00000005ff007c0c */ /* 0x000fda000bf05300 */
[----:B------:R-:W-:Y:S05]  /*0ba0*/  @!P0 BRA `(.L_x_10) ;  /* 0x00000000000c8947 */ /* 0x000fea0003800000 */
[----:B0-----:R-:W1:Y:S02]  /*0bb0*/  LDC.64 R2, c[0x0][0x590] ;  /* 0x00016400ff027b82 */ /* 0x001e640000000a00 */
[----:B-1----:R1:W5:Y:S01]  /*0bc0*/  LDG.E R15, desc[UR18][R2.64] ;  /* 0x00000012020f7981 */ /* 0x002362000c1e1900 */
[----:B------:R-:W-:Y:S05]  /*0bd0*/  BRA `(.L_x_9) ;  /* 0x0000000000047947 */ /* 0x000fea0003800000 */
.L_x_10:
[----:B-1----:R-:W3:Y:S02]  /*0be0*/  LDC R15, c[0x0][0x584] ;  /* 0x00016100ff0f7b82 */ /* 0x002ee40000000800 */
.L_x_9:
[----:B------:R-:W4:Y:S01]  /*0bf0*/  LDC R0, c[0x0][0x65c] ;  /* 0x00019700ff007b82 */ /* 0x000f220000000800 */
[----:B------:R-:W-:Y:S01]  /*0c00*/  ULDC UR8, c[0x0][0x28c] ;  /* 0x0000a30000087ab9 */ /* 0x000fe20000000800 */
[----:B------:R-:W-:Y:S01]  /*0c10*/  ISETP.NE.AND P0, PT, R6, 0x2, PT ;  /* 0x000000020600780c */ /* 0x000fe20003f05270 */
[----:B------:R-:W-:Y:S01]  /*0c20*/  UIADD3 UR8, UR8, 0x1f, URZ ;  /* 0x0000001f08087890 */ /* 0x000fe2000fffe03f */
[----:B------:R-:W-:Y:S01]  /*0c30*/  IMAD.U32 R4, RZ, RZ, UR12 ;  /* 0x0000000cff047e24 */ /* 0x000fe2000f8e00ff */
[----:B------:R-:W-:Y:S01]  /*0c40*/  UMOV UR5, URZ ;  /* 0x0000003f00057c82 */ /* 0x000fe20008000000 */
[----:B------:R-:W-:Y:S01]  /*0c50*/  UMOV UR4, URZ ;  /* 0x0000003f00047c82 */ /* 0x000fe20008000000 */
[----:B------:R-:W-:-:S04]  /*0c60*/  USHF.R.S32.HI UR9, URZ, 0x1f, UR8 ;  /* 0x0000001f3f097899 */ /* 0x000fc80008011408 */
[----:B------:R-:W-:-:S04]  /*0c70*/  ULEA.HI UR9, UR9, UR8, URZ, 0x5 ;  /* 0x0000000809097291 */ /* 0x000fc8000f8f283f */
[----:B------:R-:W-:Y:S01]  /*0c80*/  USHF.R.S32.HI UR13, URZ, 0x5, UR9 ;  /* 0x000000053f0d7899 */ /* 0x000fe20008011409 */
[----:B----4-:R-:W-:-:S13]  /*0c90*/  ISETP.NE.AND P2, PT, R0, 0x1, PT ;  /* 0x000000010000780c */ /* 0x010fda0003f45270 */
[----:B01----:R-:W0:Y:S01]  /*0ca0*/  @P2 LDC R3, c[0x0][0x10] ;  /* 0x00000400ff032b82 */ /* 0x003e220000000800 */
[----:B------:R-:W-:Y:S02]  /*0cb0*/  @P2 IMAD.MOV.U32 R17, RZ, RZ, RZ ;  /* 0x000000ffff112224 */ /* 0x000fe400078e00ff */
[----:B------:R-:W-:-:S05]  /*0cc0*/  @P2 IMAD.MOV.U32 R5, RZ, RZ, RZ ;  /* 0x000000ffff052224 */ /* 0x000fca00078e00ff */
[----:B------:R-:W1:Y:S01]  /*0cd0*/  @!P2 LDC R9, c[0x0][0xc] ;  /* 0x00000300ff09ab82 */ /* 0x000e620000000800 */
[----:B------:R-:W-:Y:S01]  /*0ce0*/  ULDC UR6, c[0x0][0xc] ;  /* 0x0000030000067ab9 */ /* 0x000fe20000000800 */
[----:B------:R-:W-:Y:S02]  /*0cf0*/  ULDC UR7, c[0x0][0x10] ;  /* 0x0000040000077ab9 */ /* 0x000fe40000000800 */
[----:B------:R-:W-:-:S04]  /*0d00*/  UIMAD.WIDE.U32 UR6, UR6, UR7, URZ ;  /* 0x00000007060672a5 */ /* 0x000fc8000f8e003f */
[----:B------:R-:W4:Y:S01]  /*0d10*/  LDC R8, c[0x0][0x14] ;  /* 0x00000500ff087b82 */ /* 0x000f220000000800 */
[----:B0-----:R-:W-:-:S04]  /*0d20*/  @P2 IMAD.WIDE.U32 R2, R3, UR12, R16 ;  /* 0x0000000c03022c25 */ /* 0x001fc8000f8e0010 */
[----:B------:R-:W-:Y:S02]  /*0d30*/  @P2 IMAD.IADD R3, R3, 0x1, R5 ;  /* 0x0000000103032824 */ /* 0x000fe400078e0205 */
[----:B------:R-:W-:Y:S02]  /*0d40*/  IMAD.MOV.U32 R5, RZ, RZ, RZ ;  /* 0x000000ffff057224 */ /* 0x000fe400078e00ff */
[----:B-1----:R-:W-:-:S04]  /*0d50*/  @!P2 IMAD.WIDE.U32 R4, R16, R9, R4 ;  /* 0x000000091004a225 */ /* 0x002fc800078e0004 */
[----:B------:R-:W-:Y:S02]  /*0d60*/  @!P2 IMAD.MOV.U32 R2, RZ, RZ, R4 ;  /* 0x000000ffff02a224 */ /* 0x000fe400078e0004 */
[C---:B----4-:R-:W-:Y:S02]  /*0d70*/  IMAD R21, R8.reuse, UR7, RZ ;  /* 0x0000000708157c24 */ /* 0x050fe4000f8e02ff */
[----:B------:R-:W-:Y:S01]  /*0d80*/  IMAD.WIDE.U32 R8, R8, UR6, RZ ;  /* 0x0000000608087c25 */ /* 0x000fe2000f8e00ff */
[----:B------:R-:W-:-:S03]  /*0d90*/  ULDC.64 UR6, c[0x0][0x650] ;  /* 0x0001940000067ab9 */ /* 0x000fc60000000a00 */
[----:B------:R-:W-:Y:S02]  /*0da0*/  @!P2 IMAD.MOV.U32 R3, RZ, RZ, R5 ;  /* 0x000000ffff03a224 */ /* 0x000fe400078e0005 */
[----:B------:R-:W-:Y:S01]  /*0db0*/  IMAD.IADD R0, R9, 0x1, R21 ;  /* 0x0000000109007824 */ /* 0x000fe200078e0215 */
[----:B------:R-:W-:Y:S06]  /*0dc0*/  @P0 BRA `(.L_x_11) ;  /* 0x0000000000200947 */ /* 0x000fec0003800000 */
[----:B------:R-:W-:Y:S01]  /*0dd0*/  UISETP.GE.U32.AND UP0, UPT, UR13, 0x5, UPT ;  /* 0x000000050d00788c */ /* 0x000fe2000bf06070 */
[----:B------:R-:W-:Y:S01]  /*0de0*/  IADD3 R2, P0, R2, R8, RZ ;  /* 0x0000000802027210 */ /* 0x000fe20007f1e0ff */
[----:B------:R-:W-:-:S04]  /*0df0*/  UIMAD.WIDE.U32 UR4, UR13, -0x33333333, URZ ;  /* 0xcccccccd0d0478a5 */ /* 0x000fc8000f8e003f */
[----:B------:R-:W-:Y:S01]  /*0e00*/  USHF.R.U32.HI UR5, URZ, 0x2, UR5 ;  /* 0x000000023f057899 */ /* 0x000fe20008011605 */
[----:B------:R-:W-:Y:S02]  /*0e10*/  IMAD.X R3, R0, 0x1, R3, P0 ;  /* 0x0000000100037824 */ /* 0x000fe400000e0603 */
[----:B------:R-:W-:Y:S02]  /*0e20*/  UMOV UR4, URZ ;  /* 0x0000003f00047c82 */ /* 0x000fe40008000000 */
[----:B------:R-:W-:Y:S02]  /*0e30*/  @UP0 ULOP3.LUT UR4, UR5, 0x1, URZ, 0xc0, !UPT ;  /* 0x0000000105040892 */ /* 0x000fe4000f8ec03f */
[----:B------:R-:W-:-:S12]  /*0e40*/  UIMAD UR5, UR5, -0x5, UR13 ;  /* 0xfffffffb050578a4 */ /* 0x000fd8000f8e020d */
.L_x_11:
[----:B------:R-:W-:Y:S01]  /*0e50*/  ISETP.GE.U32.AND P0, PT, R2, UR6, PT ;  /* 0x0000000602007c0c */ /* 0x000fe2000bf06070 */
[----:B------:R-:W-:Y:S01]  /*0e60*/  IMAD.MOV.U32 R6, RZ, RZ, -0x1 ;  /* 0xffffffffff067424 */ /* 0x000fe200078e00ff */
[----:B------:R-:W-:Y:S01]  /*0e70*/  PRMT R20, RZ, 0x7610, R20 ;  /* 0x00007610ff147816 */ /* 0x000fe20000000014 */
[----:B------:R-:W-:Y:S01]  /*0e80*/  IMAD.MOV.U32 R5, RZ, RZ, -0x1 ;  /* 0xffffffffff057424 */ /* 0x000fe200078e00ff */
[----:B------:R-:W-:Y:S01]  /*0e90*/  ISETP.GE.U32.AND.EX P0, PT, R3, UR7, PT, P0 ;  /* 0x0000000703007c0c */ /* 0x000fe2000bf06100 */
[----:B------:R-:W-:-:S12]  /*0ea0*/  IMAD.MOV.U32 R4, RZ, RZ, -0x1 ;  /* 0xffffffffff047424 */ /* 0x000fd800078e00ff */
[----:B------:R-:W-:Y:S05]  /*0eb0*/  @P0 BRA `(.L_x_12) ;  /* 0x0000000400240947 */ /* 0x000fea0003800000 */
[----:B------:R-:W0:Y:S01]  /*0ec0*/  LDC.64 R30, c[0x0][0x628] ;  /* 0x00018a00ff1e7b82 */ /* 0x000e220000000a00 */
[----:B------:R-:W-:Y:S02]  /*0ed0*/  IMAD.MOV.U32 R4, RZ, RZ, R2 ;  /* 0x000000ffff047224 */ /* 0x000fe400078e0002 */
[----:B------:R-:W-:-:S05]  /*0ee0*/  IMAD.MOV.U32 R5, RZ, RZ, R3 ;  /* 0x000000ffff057224 */ /* 0x000fca00078e0003 */
[----:B------:R-:W1:Y:S08]  /*0ef0*/  LDC R6, c[0x0][0x630] ;  /* 0x00018c00ff067b82 */ /* 0x000e700000000800 */
[----:B------:R-:W4:Y:S01]  /*0f00*/  LDC.64 R32, c[0x0][0x620] ;  /* 0x00018800ff207b82 */ /* 0x000f220000000a00 */
[----:B0-----:R-:W-:-:S04]  /*0f10*/  ISETP.NE.U32.AND P0, PT, R30, RZ, PT ;  /* 0x000000ff1e00720c */ /* 0x001fc80003f05070 */
[----:B------:R-:W-:-:S13]  /*0f20*/  ISETP.NE.AND.EX P0, PT, R31, RZ, PT, P0 ;  /* 0x000000ff1f00720c */ /* 0x000fda0003f05300 */
[----:B-1--4-:R-:W-:Y:S05]  /*0f30*/  @!P0 BRA `(.L_x_13) ;  /* 0x0000000000288947 */ /* 0x012fea0003800000 */
[----:B------:R-:W0:Y:S02]  /*0f40*/  LDC R23, c[0x0][0x634] ;  /* 0x00018d00ff177b82 */ /* 0x000e240000000800 */
[----:B0-----:R-:W-:-:S05]  /*0f50*/  IADD3 R23, P0, R2, R23, RZ ;  /* 0x0000001702177210 */ /* 0x001fca0007f1e0ff */
[----:B------:R-:W-:-:S04]  /*0f60*/  IMAD.X R29, RZ, RZ, R3, P0 ;  /* 0x000000ffff1d7224 */ /* 0x000fc800000e0603 */
[----:B------:R-:W-:-:S04]  /*0f70*/  IMAD.WIDE.U32 R4, R29, R30, RZ ;  /* 0x0000001e1d047225 */ /* 0x000fc800078e00ff */
[----:B------:R-:W-:-:S04]  /*0f80*/  IMAD.WIDE.U32 R20, P0, R23, R31, R4 ;  /* 0x0000001f17147225 */ /* 0x000fc80007800004 */
[----:B------:R-:W-:-:S04]  /*0f90*/  IMAD.WIDE.U32 R4, R23, R30, RZ ;  /* 0x0000001e17047225 */ /* 0x000fc800078e00ff */
[----:B------:R-:W-:Y:S01]  /*0fa0*/  IMAD.X R23, RZ, RZ, RZ, P0 ;  /* 0x000000ffff177224 */ /* 0x000fe200000e06ff */
[----:B------:R-:W-:Y:S01]  /*0fb0*/  IADD3 RZ, P0, R5, R20, RZ ;  /* 0x0000001405ff7210 */ /* 0x000fe20007f1e0ff */
[----:B------:R-:W-:-:S04]  /*0fc0*/  IMAD.MOV.U32 R22, RZ, RZ, R21 ;  /* 0x000000ffff167224 */ /* 0x000fc800078e0015 */
[----:B------:R-:W-:-:S08]  /*0fd0*/  IMAD.WIDE.U32.X R4, R29, R31, R22, P0 ;  /* 0x0000001f1d047225 */ /* 0x000fd000000e0416 */
.L_x_13:
[----:B------:R-:W0:Y:S01]  /*0fe0*/  LDC.64 R34, c[0x0][0x640] ;  /* 0x00019000ff227b82 */ /* 0x000e220000000a00 */
[-CC-:B------:R-:W-:Y:S01]  /*0ff0*/  SHF.R.U64 R36, R4, R6.reuse, R5.reuse ;  /* 0x0000000604247219 */ /* 0x180fe20000001205 */
[----:B------:R-:W-:Y:S01]  /*1000*/  IMAD.MOV.U32 R39, RZ, RZ, 0x1 ;  /* 0x00000001ff277424 */ /* 0x000fe200078e00ff */
[----:B------:R-:W-:Y:S02]  /*1010*/  SHF.R.U32.HI R4, RZ, R6, R5 ;  /* 0x00000006ff047219 */ /* 0x000fe40000011605 */
[----:B------:R-:W-:-:S03]  /*1020*/  IADD3 R21, P0, RZ, -R36, RZ ;  /* 0x80000024ff157210 */ /* 0x000fc60007f1e0ff */
[----:B------:R-:W1:Y:S02]  /*1030*/  LDC R20, c[0x0][0x618] ;  /* 0x00018600ff147b82 */ /* 0x000e640000000800 */
[----:B------:R-:W-:-:S04]  /*1040*/  IMAD.X R5, RZ, RZ, ~R4, P0 ;  /* 0x000000ffff057224 */ /* 0x000fc800000e0e04 */
[-C--:B------:R-:W-:Y:S02]  /*1050*/  IMAD R6, R5, R32.reuse, RZ ;  /* 0x0000002005067224 */ /* 0x080fe400078e02ff */
[----:B------:R-:W4:Y:S01]  /*1060*/  LDC R23, c[0x0][0x608] ;  /* 0x00018200ff177b82 */ /* 0x000f220000000800 */
[----:B------:R-:W-:-:S04]  /*1070*/  IMAD.WIDE.U32 R4, R21, R32, R2 ;  /* 0x0000002015047225 */ /* 0x000fc800078e0002 */
[----:B------:R-:W-:-:S03]  /*1080*/  IMAD R21, R21, R33, R6 ;  /* 0x0000002115157224 */ /* 0x000fc600078e0206 */
[----:B------:R-:W2:Y:S01]  /*1090*/  LDC R26, c[0x0][0x658] ;  /* 0x00019600ff1a7b82 */ /* 0x000ea20000000800 */
[----:B------:R-:W-:Y:S01]  /*10a0*/  IMAD.IADD R5, R5, 0x1, R21 ;  /* 0x0000000105057824 */ /* 0x000fe200078e0215 */
[----:B0-----:R-:W-:Y:S01]  /*10b0*/  ISETP.NE.U32.AND P0, PT, R34, RZ, PT ;  /* 0x000000ff2200720c */ /* 0x001fe20003f05070 */
[----:B------:R-:W-:-:S03]  /*10c0*/  IMAD.MOV.U32 R21, RZ, RZ, -0x1 ;  /* 0xffffffffff157424 */ /* 0x000fc600078e00ff */
[----:B------:R-:W-:Y:S02]  /*10d0*/  ISETP.NE.AND.EX P0, PT, R35, RZ, PT, P0 ;  /* 0x000000ff2300720c */ /* 0x000fe40003f05300 */
[----:B------:R-:W0:Y:S01]  /*10e0*/  LDC R33, c[0x0][0x600] ;  /* 0x00018000ff217b82 */ /* 0x000e220000000800 */
[-CC-:B-1----:R-:W-:Y:S02]  /*10f0*/  SHF.R.U64 R31, R4, R20.reuse, R5.reuse ;  /* 0x00000014041f7219 */ /* 0x182fe40000001205 */
[----:B------:R-:W-:-:S05]  /*1100*/  SHF.R.U32.HI R4, RZ, R20, R5 ;  /* 0x00000014ff047219 */ /* 0x000fca0000011605 */
[----:B------:R-:W1:Y:S01]  /*1110*/  LDC R28, c[0x0][0x648] ;  /* 0x00019200ff1c7b82 */ /* 0x000e620000000800 */
[-CC-:B----4-:R-:W-:Y:S02]  /*1120*/  SHF.R.U64 R41, R31, R23.reuse, R4.reuse ;  /* 0x000000171f297219 */ /* 0x190fe40000001204 */
[----:B------:R-:W-:-:S05]  /*1130*/  SHF.R.U32.HI R5, RZ, R23, R4 ;  /* 0x00000017ff057219 */ /* 0x000fca0000011604 */
[----:B------:R-:W4:Y:S01]  /*1140*/  LDC R37, c[0x0][0x638] ;  /* 0x00018e00ff257b82 */ /* 0x000f220000000800 */
[-C--:B--2---:R-:W-:Y:S02]  /*1150*/  SHF.L.U32 R4, R21, R26.reuse, RZ ;  /* 0x0000001a15047219 */ /* 0x084fe400000006ff */
[--C-:B------:R-:W-:Y:S02]  /*1160*/  SHF.R.U64 R32, R41, R26, R5.reuse ;  /* 0x0000001a29207219 */ /* 0x100fe40000001205 */
[----:B------:R-:W-:Y:S02]  /*1170*/  LOP3.LUT R6, RZ, R4, RZ, 0x33, !PT ;  /* 0x00000004ff067212 */ /* 0x000fe400078e33ff */
[----:B------:R-:W-:Y:S01]  /*1180*/  SHF.R.U32.HI R5, RZ, R26, R5 ;  /* 0x0000001aff057219 */ /* 0x000fe20000011605 */
[----:B------:R-:W2:Y:S01]  /*1190*/  LDC R30, c[0x0][0x610] ;  /* 0x00018400ff1e7b82 */ /* 0x000ea20000000800 */
[----:B------:R-:W-:Y:S01]  /*11a0*/  IMAD.MOV.U32 R4, RZ, RZ, R32 ;  /* 0x000000ffff047224 */ /* 0x000fe200078e0020 */
[----:B------:R-:W-:Y:S06]  /*11b0*/  @!P0 BRA `(.L_x_14) ;  /* 0x0000000000288947 */ /* 0x000fec0003800000 */
[----:B------:R-:W3:Y:S02]  /*11c0*/  LDC R23, c[0x0][0x64c] ;  /* 0x00019300ff177b82 */ /* 0x000ee40000000800 */
[----:B---3--:R-:W-:-:S05]  /*11d0*/  IADD3 R23, P0, R32, R23, RZ ;  /* 0x0000001720177210 */ /* 0x008fca0007f1e0ff */
        /* <DEDUP_REMOVED lines=8> */
.L_x_14:
[----:B-1----:R-:W-:Y:S01]  /*1260*/  SHF.R.U64 R17, R4, R28, R5 ;  /* 0x0000001c04117219 */ /* 0x002fe20000001205 */
[----:B------:R-:W-:Y:S01]  /*1270*/  @P2 IMAD R25, R27, R24, R16 ;  /* 0x000000181b192224 */ /* 0x000fe200078e0210 */
[----:B------:R-:W-:Y:S02]  /*1280*/  SHF.L.U32 R4, R39, R26, RZ ;  /* 0x0000001a27047219 */ /* 0x000fe400000006ff */
[----:B------:R-:W-:Y:S01]  /*1290*/  LOP3.LUT R5, R41, R6, RZ, 0xc0, !PT ;  /* 0x0000000629057212 */ /* 0x000fe200078ec0ff */
[----:B0-----:R-:W-:Y:S02]  /*12a0*/  VIADD R6, R33, 0xffffffff ;  /* 0xffffffff21067836 */ /* 0x001fe40000000000 */
[----:B------:R-:W-:Y:S02]  /*12b0*/  IMAD.MOV R20, RZ, RZ, -R17 ;  /* 0x000000ffff147224 */ /* 0x000fe400078e0a11 */
[----:B------:R-:W-:Y:S01]  /*12c0*/  IMAD R16, R4, R17, R5 ;  /* 0x0000001104107224 */ /* 0x000fe200078e0205 */
[----:B------:R-:W-:Y:S01]  /*12d0*/  LOP3.LUT R17, R31, R6, RZ, 0xc0, !PT ;  /* 0x000000061f117212 */ /* 0x000fe200078ec0ff */
[----:B----4-:R-:W-:-:S02]  /*12e0*/  IMAD R4, R20, R37, R32 ;  /* 0x0000002514047224 */ /* 0x010fc400078e0220 */
[----:B--2---:R-:W-:Y:S02]  /*12f0*/  IMAD R6, R16, R30, R25 ;  /* 0x0000001e10067224 */ /* 0x004fe400078e0219 */
[----:B------:R-:W-:Y:S02]  /*1300*/  IMAD R17, R4, R33, R17 ;  /* 0x0000002104117224 */ /* 0x000fe400078e0211 */
[----:B------:R-:W-:Y:S02]  /*1310*/  IMAD.MOV.U32 R20, RZ, RZ, 0x1 ;  /* 0x00000001ff147424 */ /* 0x000fe400078e00ff */
[----:B------:R-:W-:Y:S01]  /*1320*/  IMAD.MOV.U32 R4, RZ, RZ, R36 ;  /* 0x000000ffff047224 */ /* 0x000fe200078e0024 */
[----:B------:R-:W-:Y:S02]  /*1330*/  SEL R5, R17, R6, !P2 ;  /* 0x0000000611057207 */ /* 0x000fe40005000000 */
[----:B------:R-:W-:-:S07]  /*1340*/  SEL R6, R6, R17, !P2 ;  /* 0x0000001106067207 */ /* 0x000fce0005000000 */
.L_x_12:
[----:B------:R-:W-:Y:S05]  /*1350*/  @!P3 BRA `(.L_x_15) ;  /* 0x00000000000cb947 */ /* 0x000fea0003800000 */
[----:B------:R-:W-:Y:S01]  /*1360*/  UCGABAR_WAIT ;  /* 0x0000000000007dc7 */ /* 0x000fe20008000000 */
[----:B------:R-:W-:Y:S01]  /*1370*/  CCTL.IVALL ;  /* 0x00000000ff00798f */ /* 0x000fe20002000000 */
[----:B------:R-:W-:Y:S05]  /*1380*/  BRA `(.L_x_16) ;  /* 0x0000000000047947 */ /* 0x000fea0003800000 */
.L_x_15:
[----:B------:R-:W-:Y:S06]  /*1390*/  BAR.SYNC.DEFER_BLOCKING 0x0 ;  /* 0x0000000000007b1d */ /* 0x000fec0000010000 */
.L_x_16:
[----:B------:R-:W-:Y:S05]  /*13a0*/  @!P4 BRA `(.L_x_17) ;  /* 0x0000006c0040c947 */ /* 0x000fea0003800000 */
[----:B------:R-:W-:-:S13]  /*13b0*/  ISETP.GT.U32.AND P0, PT, R38, 0x1, PT ;  /* 0x000000012600780c */ /* 0x000fda0003f04070 */
[----:B------:R-:W-:Y:S05]  /*13c0*/  @P0 EXIT ;  /* 0x000000000000094d */ /* 0x000fea0003800000 */
.L_x_18:
[----:B------:R-:W-:-:S08]  /*13d0*/  NOP ;  /* 0x0000000000007918 */ /* 0x000fd00000000000 */
[----:B------:R-:W0:Y:S02]  /*13e0*/  USETMAXREG.TRY_ALLOC.CTAPOOL UP0, 0xe8 ;  /* 0x000000e8000079c8 */ /* 0x000e240008000600 */
[----:B0-----:R-:W-:-:S13]  /*13f0*/  PLOP3.LUT P0, PT, PT, PT, UP0, 0x80, 0x0 ;  /* 0x000000000000781c */ /* 0x001fda0003f0f008 */
[----:B------:R-:W-:Y:S05]  /*1400*/  @!P0 BRA `(.L_x_18) ;  /* 0xfffffffc00f08947 */ /* 0x000fea000383ffff */
[----:B------:R-:W-:-:S13]  /*1410*/  LOP3.LUT P0, RZ, R20, 0xff, RZ, 0xc0, !PT ;  /* 0x000000ff14ff7812 */ /* 0x000fda000780c0ff */
[----:B------:R-:W-:Y:S05]  /*1420*/  @!P0 EXIT ;  /* 0x000000000000894d */ /* 0x000fea0003800000 */
[----:B------:R-:W0:Y:S01]  /*1430*/  S2UR UR6, SR_CgaCtaId ;  /* 0x00000000000679c3 */ /* 0x000e220000008800 */
[CC--:B------:R-:W-:Y:S01]  /*1440*/  LEA.HI R11, R19.reuse, R10.reuse, RZ, 0x2 ;  /* 0x0000000a130b7211 */ /* 0x0c0fe200078f10ff */
[----:B------:R-:W-:Y:S01]  /*1450*/  UIADD3 UR7, UR15, -0x1, URZ ;  /* 0xffffffff0f077890 */ /* 0x000fe2000fffe03f */
[----:B------:R-:W-:Y:S01]  /*1460*/  LEA.HI R19, R19, R10, RZ, 0x5 ;  /* 0x0000000a13137211 */ /* 0x000fe200078f28ff */
[----:B------:R-:W-:Y:S01]  /*1470*/  UMOV UR12, 0x400 ;  /* 0x00000400000c7882 */ /* 0x000fe20000000000 */
[--C-:B------:R-:W-:Y:S01]  /*1480*/  SHF.R.S32.HI R18, RZ, 0x2, R11.reuse ;  /* 0x00000002ff127819 */ /* 0x100fe2000001140b */
[----:B------:R-:W-:Y:S01]  /*1490*/  UISETP.LT.AND UP0, UPT, UR13, 0x1, UPT ;  /* 0x000000010d00788c */ /* 0x000fe2000bf01270 */
[----:B------:R-:W-:Y:S01]  /*14a0*/  SHF.R.S32.HI R17, RZ, 0x1f, R11 ;  /* 0x0000001fff117819 */ /* 0x000fe2000001140b */
[----:B------:R-:W-:Y:S01]  /*14b0*/  USHF.L.U32 UR20, UR13, 0x1, URZ ;  /* 0x000000010d147899 */ /* 0x000fe2000800063f */
[----:B------:R-:W-:Y:S01]  /*14c0*/  LOP3.LUT R11, R11, 0xfffffffc, RZ, 0xc0, !PT ;  /* 0xfffffffc0b0b7812 */ /* 0x000fe200078ec0ff */
[----:B------:R-:W-:Y:S01]  /*14d0*/  USEL UR14, UR13, 0x1, UP0 ;  /* 0x000000010d0e7887 */ /* 0x000fe20008000000 */
[----:B------:R-:W-:Y:S01]  /*14e0*/  LEA.HI R17, R17, R18, RZ, 0x3 ;  /* 0x0000001211117211 */ /* 0x000fe200078f18ff */
[----:B------:R-:W-:Y:S01]  /*14f0*/  UISETP.NE.AND UP0, UPT, UR7, URZ, UPT ;  /* 0x0000003f0700728c */ /* 0x000fe2000bf05270 */
[----:B------:R-:W-:Y:S01]  /*1500*/  LOP3.LUT R148, R7, 0x1, RZ, 0xfc, !PT ;  /* 0x0000000107947812 */ /* 0x000fe200078efcff */
[----:B------:R-:W-:Y:S01]  /*1510*/  IMAD.IADD R16, R10, 0x1, -R11 ;  /* 0x000000010a107824 */ /* 0x000fe200078e0a0b */
[----:B------:R-:W-:Y:S01]  /*1520*/  LOP3.LUT R17, R17, 0xfffffff8, RZ, 0xc0, !PT ;  /* 0xfffffff811117812 */ /* 0x000fe200078ec0ff */
[----:B------:R-:W-:-:S04]  /*1530*/  UIADD3 UR14, -UR14, UR13, URZ ;  /* 0x0000000d0e0e7290 */ /* 0x000fc8000fffe13f */
[----:B------:R-:W-:Y:S01]  /*1540*/  IMAD.IADD R18, R18, 0x1, -R17 ;  /* 0x0000000112127824 */ /* 0x000fe200078e0a11 */
[----:B------:R-:W-:Y:S01]  /*1550*/  SHF.R.S32.HI R17, RZ, 0x5, R19 ;  /* 0x00000005ff117819 */ /* 0x000fe20000011413 */
[----:B0-----:R-:W-:-:S03]  /*1560*/  ULEA UR12, UR6, UR12, 0x18 ;  /* 0x0000000c060c7291 */ /* 0x001fc6000f8ec03f */
[--C-:B------:R-:W-:Y:S01]  /*1570*/  SHF.R.S32.HI R19, RZ, 0x1f, R18.reuse ;  /* 0x0000001fff137819 */ /* 0x100fe20000011412 */
[----:B------:R-:W-:Y:S01]  /*1580*/  USHF.L.U32 UR6, UR7, 0x3, URZ ;  /* 0x0000000307067899 */ /* 0x000fe2000800063f */
[C-C-:B------:R-:W-:Y:S01]  /*1590*/  IMAD R20, R17.reuse, -0x10, -R18.reuse ;  /* 0xfffffff011147824 */ /* 0x140fe200078e0a12 */
[----:B------:R-:W-:Y:S02]  /*15a0*/  USEL UR7, URZ, 0x1, UP0 ;  /* 0x000000013f077887 */ /* 0x000fe40008000000 */
[----:B------:R-:W-:Y:S01]  /*15b0*/  ULOP3.LUT UR6, UR6, 0x8, URZ, 0xc0, !UPT ;  /* 0x0000000806067892 */ /* 0x000fe2000f8ec03f */
[----:B------:R-:W-:Y:S01]  /*15c0*/  IMAD.WIDE R10, R17, 0x10, R18 ;  /* 0x00000010110a7825 */ /* 0x000fe200078e0212 */
[----:B------:R-:W-:Y:S02]  /*15d0*/  UIADD3 UR21, UR12, 0x60, URZ ;  /* 0x000000600c157890 */ /* 0x000fe4000fffe03f */
[----:B------:R-:W-:Y:S01]  /*15e0*/  ULOP3.LUT UR22, UR6, 0x8, URZ, 0x3c, !UPT ;  /* 0x0000000806167892 */ /* 0x000fe2000f8e3c3f */
[----:B------:R-:W-:Y:S01]  /*15f0*/  IMAD.U32 R150, RZ, RZ, UR7 ;  /* 0x00000007ff967e24 */ /* 0x000fe2000f8e00ff */
[----:B------:R-:W-:-:S02]  /*1600*/  ULOP3.LUT UR16, UR6, 0x18, URZ, 0x3c, !UPT ;  /* 0x0000001806107892 */ /* 0x000fc4000f8e3c3f */
[----:B------:R-:W-:Y:S01]  /*1610*/  ULEA UR15, UR15, UR21, 0x3 ;  /* 0x000000150f0f7291 */ /* 0x000fe2000f8e183f */
[----:B------:R-:W-:Y:S02]  /*1620*/  ULDC UR6, c[0x0][0x284] ;  /* 0x0000a10000067ab9 */ /* 0x000fe40000000800 */
[----:B------:R-:W-:-:S09]  /*1630*/  VIADD R17, R20, UR6 ;  /* 0x0000000614117c36 */ /* 0x000fd20008000000 */
.L_x_173:
[----:B------:R-:W-:Y:S01]  /*1640*/  SHF.L.U32 R18, R150, 0x1f, RZ ;  /* 0x0000001f96127819 */ /* 0x000fe200000006ff */
[----:B------:R-:W0:Y:S01]  /*1650*/  LDC R19, c[0x0][0x28c] ;  /* 0x0000a300ff137b82 */ /* 0x000e220000000800 */
[----:B------:R-:W-:Y:S01]  /*1660*/  UMOV UR6, URZ ;  /* 0x0000003f00067c82 */ /* 0x000fe20008000000 */
[----:B------:R-:W-:Y:S01]  /*1670*/  UMOV UR17, UR5 ;  /* 0x0000000500117c82 */ /* 0x000fe20008000000 */
[----:B-1----:R-:W1:Y:S01]  /*1680*/  SYNCS.PHASECHK.TRANS64.TRYWAIT P0, [UR15+-0x8], R18 ;  /* 0xfffff812ff0075a7 */ /* 0x002e62000800014f */
[----:B0-----:R-:W-:Y:S01]  /*1690*/  ISETP.GE.AND P1, PT, R19, 0x1, PT ;  /* 0x000000011300780c */ /* 0x001fe20003f26270 */
[----:B-1-34-:R-:W-:-:S12]  /*16a0*/  @!P0 BRA `(.L_x_19) ;  /* 0x0000007800a88947 */ /* 0x01afd80003800000 */
.L_x_196:
[----:B------:R-:W-:Y:S01]  /*16b0*/  UMOV UR7, URZ ;  /* 0x0000003f00077c82 */ /* 0x000fe20008000000 */
[----:B------:R-:W-:Y:S01]  /*16c0*/  UMOV UR8, URZ ;  /* 0x0000003f00087c82 */ /* 0x000fe20008000000 */
[----:B------:R-:W-:Y:S02]  /*16d0*/  CS2R R88, SRZ ;  /* 0x0000000000587805 */ /* 0x000fe4000001ff00 */
[----:B------:R-:W-:Y:S02]  /*16e0*/  CS2R R22, SRZ ;  /* 0x0000000000167805 */ /* 0x000fe4000001ff00 */
[----:B------:R-:W-:Y:S02]  /*16f0*/  CS2R R90, SRZ ;  /* 0x00000000005a7805 */ /* 0x000fe4000001ff00 */
[----:B------:R-:W-:Y:S02]  /*1700*/  CS2R R92, SRZ ;  /* 0x00000000005c7805 */ /* 0x000fe4000001ff00 */
[----:B------:R-:W-:-:S02]  /*1710*/  CS2R R94, SRZ ;  /* 0x00000000005e7805 */ /* 0x000fc4000001ff00 */
[----:B------:R-:W-:Y:S02]  /*1720*/  CS2R R96, SRZ ;  /* 0x0000000000607805 */ /* 0x000fe4000001ff00 */
        /* <DEDUP_REMOVED lines=24> */
[----:B------:R-:W-:Y:S01]  /*18b0*/  CS2R R146, SRZ ;  /* 0x0000000000927805 */ /* 0x000fe2000001ff00 */
[----:B------:R-:W-:Y:S01]  /*18c0*/  IMAD.MOV.U32 R149, RZ, RZ, RZ ;  /* 0x000000ffff957224 */ /* 0x000fe200078e00ff */
[----:B------:R-:W-:Y:S01]  /*18d0*/  CS2R R24, SRZ ;  /* 0x0000000000187805 */ /* 0x000fe2000001ff00 */
[----:B------:R-:W-:Y:S01]  /*18e0*/  IMAD.MOV.U32 R151, RZ, RZ, RZ ;  /* 0x000000ffff977224 */ /* 0x000fe200078e00ff */
[----:B------:R-:W-:Y:S01]  /*18f0*/  CS2R R26, SRZ ;  /* 0x00000000001a7805 */ /* 0x000fe2000001ff00 */
[----:B------:R-:W-:Y:S01]  /*1900*/  IMAD.U32 R152, RZ, RZ, UR4 ;  /* 0x00000004ff987e24 */ /* 0x000fe2000f8e00ff */
        /* <DEDUP_REMOVED lines=29> */
[----:B------:R-:W-:Y:S01]  /*1ae0*/  CS2R R86, SRZ ;  /* 0x0000000000567805 */ /* 0x000fe2000001ff00 */
[----:B------:R-:W-:Y:S06]  /*1af0*/  @!P1 BRA `(.L_x_20) ;  /* 0x0000000800289947 */ /* 0x000fec0003800000 */
[----:B------:R-:W-:-:S13]  /*1b00*/  ISETP.NE.AND P1, PT, R148, 0x3, PT ;  /* 0x000000039400780c */ /* 0x000fda0003f25270 */
[----:B------:R-:W-:Y:S05]  /*1b10*/  @!P1 BRA `(.L_x_21) ;  /* 0x0000000000049947 */ /* 0x000fea0003800000 */
[----:B------:R-:W-:Y:S01]  /*1b20*/  BPT.TRAP 0x1 ;  /* 0x000000040000795c */ /* 0x000fe20000300000 */
.L_x_21:
[----:B------:R-:W-:Y:S01]  /*1b30*/  ULEA UR6, UR5, UR12, 0x3 ;  /* 0x0000000c05067291 */ /* 0x000fe2000f8e183f */
[----:B0-----:R-:W-:-:S05]  /*1b40*/  IMAD.U32 R18, RZ, RZ, UR4 ;  /* 0x00000004ff127e24 */ /* 0x001fca000f8e00ff */
[----:B------:R-:W-:-:S04]  /*1b50*/  SHF.L.U32 R18, R18, 0x1f, RZ ;  /* 0x0000001f12127819 */ /* 0x000fc800000006ff */
[----:B------:R0:W1:Y:S01]  /*1b60*/  SYNCS.PHASECHK.TRANS64.TRYWAIT P0, [UR6], R18 ;  /* 0x00000012ff0075a7 */ /* 0x0000620008000146 */
[----:B------:R-:W-:Y:S05]  /*1b70*/  @!P1 BRA `(.L_x_22) ;  /* 0x0000000000049947 */ /* 0x000fea0003800000 */
[----:B------:R-:W-:Y:S01]  /*1b80*/  BPT.TRAP 0x1 ;  /* 0x000000040000795c */ /* 0x000fe20000300000 */
.L_x_22:
[----:B-1----:R-:W-:Y:S05]  /*1b90*/  @P0 BRA `(.L_x_23) ;  /* 0x0000000000080947 */ /* 0x002fea0003800000 */
[----:B------:R-:W1:Y:S02]  /*1ba0*/  SYNCS.PHASECHK.TRANS64.TRYWAIT P0, [UR6], R18 ;  /* 0x00000012ff0075a7 */ /* 0x000e640008000146 */
[----:B-1----:R-:W-:Y:S05]  /*1bb0*/  @!P0 BRA `(.L_x_24) ;  /* 0x00000074007c8947 */ /* 0x002fea0003800000 */
.L_x_23:
[----:B------:R-:W-:Y:S01]  /*1bc0*/  UIADD3 UR7, UR12, 0x2980, URZ ;  /* 0x000029800c077890 */ /* 0x000fe2000fffe03f */
[----:B------:R-:W-:Y:S01]  /*1bd0*/  WARPGROUP.ARRIVE ;  /* 0x00000000000079c5 */ /* 0x000fe20000000000 */
[----:B------:R-:W-:Y:S01]  /*1be0*/  UIADD3 UR6, UR12, 0x180, URZ ;  /* 0x000001800c067890 */ /* 0x000fe2000fffe03f */
[----:B------:R-:W-:Y:S01]  /*1bf0*/  CS2R R88, SRZ ;  /* 0x0000000000587805 */ /* 0x000fe2000001ff00 */
[----:B------:R-:W-:Y:S01]  /*1c00*/  USHF.R.U32.HI UR7, URZ, 0x4, UR7 ;  /* 0x000000043f077899 */ /* 0x000fe20008011607 */
[----:B------:R-:W-:Y:S01]  /*1c10*/  CS2R R22, SRZ ;  /* 0x0000000000167805 */ /* 0x000fe2000001ff00 */
[----:B------:R-:W-:Y:S01]  /*1c20*/  USHF.R.U32.HI UR6, URZ, 0x4, UR6 ;  /* 0x000000043f067899 */ /* 0x000fe20008011606 */
[----:B------:R-:W-:Y:S01]  /*1c30*/  CS2R R90, SRZ ;  /* 0x00000000005a7805 */ /* 0x000fe2000001ff00 */
[----:B------:R-:W-:Y:S01]  /*1c40*/  ULOP3.LUT UR7, UR7, 0x3fff, URZ, 0xc0, !UPT ;  /* 0x00003fff07077892 */ /* 0x000fe2000f8ec03f */
[----:B------:R-:W-:Y:S01]  /*1c50*/  CS2R R92, SRZ ;  /* 0x00000000005c7805 */ /* 0x000fe2000001ff00 */
[----:B------:R-:W-:Y:S01]  /*1c60*/  ULOP3.LUT UR6, UR6, 0x3fff, URZ, 0xc0, !UPT ;  /* 0x00003fff06067892 */ /* 0x000fe2000f8ec03f */
[----:B------:R-:W-:Y:S01]  /*1c70*/  CS2R R94, SRZ ;  /* 0x00000000005e7805 */ /* 0x000fe2000001ff00 */
[----:B------:R-:W-:Y:S01]  /*1c80*/  ULOP3.LUT UR7, UR7, 0x10000, URZ, 0xfc, !UPT ;  /* 0x0001000007077892 */ /* 0x000fe2000f8efc3f */
[----:B------:R-:W-:Y:S01]  /*1c90*/  CS2R R96, SRZ ;  /* 0x0000000000607805 */ /* 0x000fe2000001ff00 */
[----:B------:R-:W-:Y:S01]  /*1ca0*/  ULOP3.LUT UR6, UR6, 0x10000, URZ, 0xfc, !UPT ;  /* 0x0001000006067892 */ /* 0x000fe2000f8efc3f */
[----:B------:R-:W-:Y:S01]  /*1cb0*/  CS2R R98, SRZ ;  /* 0x0000000000627805 */ /* 0x000fe2000001ff00 */
[----:B------:R-:W-:Y:S01]  /*1cc0*/  ULEA UR10, UR5, UR7, 0x8 ;  /* 0x00000007050a7291 */ /* 0x000fe2000f8e403f */
[----:B------:R-:W-:Y:S01]  /*1cd0*/  CS2R R102, SRZ ;  /* 0x0000000000667805 */ /* 0x000fe2000001ff00 */
[----:B------:R-:W-:Y:S01]  /*1ce0*/  ULEA UR8, UR5, UR6, 0x7 ;  /* 0x0000000605087291 */ /* 0x000fe2000f8e383f */
[----:B------:R-:W-:Y:S01]  /*1cf0*/  CS2R R100, SRZ ;  /* 0x0000000000647805 */ /* 0x000fe2000001ff00 */
[----:B------:R-:W-:Y:S01]  /*1d00*/  ULDC UR7, c[0x0][0x50c] ;  /* 0x0001430000077ab9 */ /* 0x000fe20000000800 */
[----:B------:R-:W-:Y:S01]  /*1d10*/  UMOV UR9, 0xc0000010 ;  /* 0xc000001000097882 */ /* 0x000fe20000000000 */
[----:B------:R-:W-:Y:S01]  /*1d20*/  UISETP.NE.AND UP0, UPT, UR7, 0x1, UPT ;  /* 0x000000010700788c */ /* 0x000fe2000bf05270 */
[----:B------:R-:W-:Y:S01]  /*1d30*/  CS2R R104, SRZ ;  /* 0x0000000000687805 */ /* 0x000fe2000001ff00 */
[----:B------:R-:W-:Y:S01]  /*1d40*/  UMOV UR11, 0xc0000010 ;  /* 0xc0000010000b7882 */ /* 0x000fe20000000000 */
[----:B------:R-:W-:Y:S01]  /*1d50*/  UMOV UR6, 0x1 ;  /* 0x0000000100067882 */ /* 0x000fe20000000000 */
[----:B------:R-:W-:Y:S01]  /*1d60*/  USEL UR7, URZ, 0x1, UP0 ;  /* 0x000000013f077887 */ /* 0x000fe20008000000 */
[----:B------:R-:W-:Y:S01]  /*1d70*/  QGMMA.64x128x32.F32.E4M3.E4M3 R24, gdesc[UR8], RZ, !UPT, gsb0 ;  /* 0x01e00000081879f3 */ /* 0x000fe2000c0008ff */
[----:B------:R-:W-:-:S02]  /*1d80*/  CS2R R106, SRZ ;  /* 0x00000000006a7805 */ /* 0x000fc4000001ff00 */
[----:B------:R-:W-:Y:S02]  /*1d90*/  CS2R R108, SRZ ;  /* 0x00000000006c7805 */ /* 0x000fe4000001ff00 */
[----:B------:R-:W-:Y:S02]  /*1da0*/  CS2R R110, SRZ ;  /* 0x00000000006e7805 */ /* 0x000fe4000001ff00 */
[----:B------:R-:W-:Y:S02]  /*1db0*/  CS2R R112, SRZ ;  /* 0x0000000000707805 */ /* 0x000fe4000001ff00 */
[----:B------:R-:W-:Y:S02]  /*1dc0*/  ISETP.NE.AND P0, PT, RZ, UR7, PT ;  /* 0x00000007ff007c0c */ /* 0x000fe4000bf05270 */
        /* <DEDUP_REMOVED lines=16> */
[----:B------:R-:W-:Y:S01]  /*1ed0*/  CS2R R146, SRZ ;  /* 0x0000000000927805 */ /* 0x000fe2000001ff00 */
[----:B------:R-:W-:Y:S02]  /*1ee0*/  IMAD.MOV.U32 R149, RZ, RZ, RZ ;  /* 0x000000ffff957224 */ /* 0x000fe400078e00ff */
[----:B------:R-:W-:Y:S01]  /*1ef0*/  IMAD.MOV.U32 R151, RZ, RZ, RZ ;  /* 0x000000ffff977224 */ /* 0x000fe200078e00ff */
[----:B------:R-:W-:Y:S06]  /*1f00*/  @!P0 BRA `(.L_x_25) ;  /* 0x0000000400088947 */ /* 0x000fec0003800000 */
[----:B------:R-:W-:Y:S02]  /*1f10*/  WARPGROUP.DEPBAR.LE gsb0, 0x0 ;  /* 0x00008000000079c5 */ /* 0x000fe40000010000 */
[----:B------:R-:W-:-:S01]  /*1f20*/  FADD R151, RZ, R24 ;  /* 0x00000018ff977221 */ /* 0x000fc20000000000 */
[----:B------:R-:W-:Y:S01]  /*1f30*/  FADD R146, RZ, R25 ;  /* 0x00000019ff927221 */ /* 0x000fe20000000000 */
        /* <DEDUP_REMOVED lines=62> */
[----:B------:R-:W-:-:S06]  /*2320*/  UMOV UR6, URZ ;  /* 0x0000003f00067c82 */ /* 0x000fcc0008000000 */
.L_x_25:
[----:B------:R-:W-:-:S04]  /*2330*/  UIADD3 UR17, UR5, 0x1, URZ ;  /* 0x0000000105117890 */ /* 0x000fc8000fffe03f */
[----:B------:R-:W-:-:S04]  /*2340*/  UISETP.NE.AND UP0, UPT, UR17, 0x5, UPT ;  /* 0x000000051100788c */ /* 0x000fc8000bf05270 */
[----:B------:R-:W-:Y:S02]  /*2350*/  USEL UR8, URZ, 0x1, UP0 ;  /* 0x000000013f087887 */ /* 0x000fe40008000000 */
[----:B------:R-:W-:Y:S02]  /*2360*/  USEL UR17, UR17, URZ, UP0 ;  /* 0x0000003f11117287 */ /* 0x000fe40008000000 */
[----:B------:R-:W-:-:S06]  /*2370*/  ULOP3.LUT UR8, UR4, UR8, URZ, 0x3c, !UPT ;  /* 0x0000000804087292 */ /* 0x000fcc000f8e3c3f */
[----:B------:R-:W-:Y:S01]  /*2380*/  IMAD.U32 R152, RZ, RZ, UR8 ;  /* 0x00000008ff987e24 */ /* 0x000fe2000f8e00ff */
[----:B------:R-:W-:-:S06]  /*2390*/  UMOV UR8, 0x1 ;  /* 0x0000000100087882 */ /* 0x000fcc0000000000 */
.L_x_20:
[----:B------:R-:W-:-:S06]  /*23a0*/  UISETP.GE.AND UP0, UPT, UR14, 0x1, UPT ;  /* 0x000000010e00788c */ /* 0x000fcc000bf06270 */
[----:B------:R-:W-:-:S13]  /*23b0*/  PLOP3.LUT P0, PT, PT, PT, UP0, 0x80, 0x0 ;  /* 0x000000000000781c */ /* 0x000fda0003f0f008 */
[----:B------:R-:W-:Y:S05]  /*23c0*/  @!P0 BRA `(.L_x_26) ;  /* 0x0000000400f48947 */ /* 0x000fea0003800000 */
[----:B01----:R-:W-:Y:S01]  /*23d0*/  IMAD.U32 R18, RZ, RZ, UR14 ;  /* 0x0000000eff127e24 */ /* 0x003fe2000f8e00ff */
[----:B------:R-:W-:Y:S01]  /*23e0*/  ULDC UR23, c[0x0][0x50c] ;  /* 0x0001430000177ab9 */ /* 0x000fe20000000800 */
[----:B------:R-:W-:-:S07]  /*23f0*/  IMAD.U32 R19, RZ, RZ, UR5 ;  /* 0x00000005ff137e24 */ /* 0x000fce000f8e00ff */
.L_x_34:
[----:B------:R-:W-:-:S13]  /*2400*/  ISETP.NE.AND P1, PT, R148, 0x3, PT ;  /* 0x000000039400780c */ /* 0x000fda0003f25270 */
[----:B------:R-:W-:Y:S05]  /*2410*/  @!P1 BRA `(.L_x_27) ;  /* 0x0000000000049947 */ /* 0x000fea0003800000 */
[----:B------:R-:W-:Y:S01]  /*2420*/  BPT.TRAP 0x1 ;  /* 0x000000040000795c */ /* 0x000fe20000300000 */
.L_x_27:
[----:B------:R-:W-:Y:S01]  /*2430*/  ULEA UR9, UR17, UR12, 0x3 ;  /* 0x0000000c11097291 */ /* 0x000fe2000f8e183f */
[----:B------:R-:W-:-:S08]  /*2440*/  SHF.L.U32 R20, R152, 0x1f, RZ ;  /* 0x0000001f98147819 */ /* 0x000fd000000006ff */
[----:B------:R0:W1:Y:S01]  /*2450*/  SYNCS.PHASECHK.TRANS64.TRYWAIT P0, [UR9], R20 ;  /* 0x00000014ff0075a7 */ /* 0x0000620008000149 */
[----:B------:R-:W-:Y:S05]  /*2460*/  @!P1 BRA `(.L_x_28) ;  /* 0x0000000000049947 */ /* 0x000fea0003800000 */
[----:B------:R-:W-:Y:S01]  /*2470*/  BPT.TRAP 0x1 ;  /* 0x000000040000795c */ /* 0x000fe20000300000 */
.L_x_28:
[----:B-1----:R-:W-:Y:S05]  /*2480*/  @P0 BRA `(.L_x_29) ;  /* 0x0000000000080947 */ /* 0x002fea0003800000 */
[----:B------:R-:W1:Y:S02]  /*2490*/  SYNCS.PHASECHK.TRANS64.TRYWAIT P0, [UR9], R20 ;  /* 0x00000014ff0075a7 */ /* 0x000e640008000149 */
[----:B-1----:R-:W-:Y:S05]  /*24a0*/  @!P0 BRA `(.L_x_30) ;  /* 0x0000006c00588947 */ /* 0x002fea0003800000 */
.L_x_29:
[----:B------:R-:W-:Y:S01]  /*24b0*/  UIADD3 UR9, UR12, 0x180, URZ ;  /* 0x000001800c097890 */ /* 0x000fe2000fffe03f */
[----:B------:R-:W-:Y:S01]  /*24c0*/  WARPGROUP.ARRIVE ;  /* 0x00000000000079c5 */ /* 0x000fe20000000000 */
[----:B------:R-:W-:Y:S02]  /*24d0*/  UIADD3 UR10, UR12, 0x2980, URZ ;  /* 0x000029800c0a7890 */ /* 0x000fe4000fffe03f */
[----:B------:R-:W-:Y:S02]  /*24e0*/  UISETP.NE.AND UP0, UPT, UR7, URZ, UPT ;  /* 0x0000003f0700728c */ /* 0x000fe4000bf05270 */
[----:B------:R-:W-:Y:S02]  /*24f0*/  USHF.R.U32.HI UR9, URZ, 0x4, UR9 ;  /* 0x000000043f097899 */ /* 0x000fe40008011609 */
[----:B------:R-:W-:Y:S02]  /*2500*/  USHF.R.U32.HI UR10, URZ, 0x4, UR10 ;  /* 0x000000043f0a7899 */ /* 0x000fe4000801160a */
[----:B------:R-:W-:-:S02]  /*2510*/  USEL UR8, UR8, URZ, !UP0 ;  /* 0x0000003f08087287 */ /* 0x000fc4000c000000 */
[----:B------:R-:W-:Y:S02]  /*2520*/  ULOP3.LUT UR9, UR9, 0x3fff, URZ, 0xc0, !UPT ;  /* 0x00003fff09097892 */ /* 0x000fe4000f8ec03f */
[----:B------:R-:W-:Y:S02]  /*2530*/  ULOP3.LUT UR10, UR10, 0x3fff, URZ, 0xc0, !UPT ;  /* 0x00003fff0a0a7892 */ /* 0x000fe4000f8ec03f */
[----:B------:R-:W-:Y:S02]  /*2540*/  UISETP.NE.U32.AND UP0, UPT, UR8, URZ, UPT ;  /* 0x0000003f0800728c */ /* 0x000fe4000bf05070 */
[----:B------:R-:W-:Y:S02]  /*2550*/  ULOP3.LUT UR8, UR9, 0x10000, URZ, 0xfc, !UPT ;  /* 0x0001000009087892 */ /* 0x000fe4000f8efc3f */
[----:B------:R-:W-:Y:S02]  /*2560*/  ULOP3.LUT UR10, UR10, 0x10000, URZ, 0xfc, !UPT ;  /* 0x000100000a0a7892 */ /* 0x000fe4000f8efc3f */
[----:B------:R-:W-:-:S02]  /*2570*/  ULEA UR8, UR17, UR8, 0x7 ;  /* 0x0000000811087291 */ /* 0x000fc4000f8e383f */
[----:B------:R-:W-:Y:S01]  /*2580*/  ULEA UR10, UR17, UR10, 0x8 ;  /* 0x0000000a110a7291 */ /* 0x000fe2000f8e403f */
[----:B------:R-:W-:Y:S01]  /*2590*/  UMOV UR9, 0xc0000010 ;  /* 0xc000001000097882 */ /* 0x000fe20000000000 */
[----:B------:R-:W-:Y:S01]  /*25a0*/  UMOV UR11, 0xc0000010 ;  /* 0xc0000010000b7882 */ /* 0x000fe20000000000 */
[----:B------:R-:W-:-:S06]  /*25b0*/  UIADD3 UR6, UR6, 0x1, URZ ;  /* 0x0000000106067890 */ /* 0x000fcc000fffe03f */
[----:B------:R-:W-:Y:S01]  /*25c0*/  QGMMA.64x128x32.F32.E4M3.E4M3 R24, gdesc[UR8], R24, UP0, gsb0 ;  /* 0x01e00000081879f3 */ /* 0x000fe2000b800818 */
[----:B------:R-:W-:-:S04]  /*25d0*/  UISETP.NE.AND UP0, UPT, UR6, UR23, UPT ;  /* 0x000000170600728c */ /* 0x000fc8000bf05270 */
[----:B------:R-:W-:-:S06]  /*25e0*/  USEL UR7, URZ, 0x1, UP0 ;  /* 0x000000013f077887 */ /* 0x000fcc0008000000 */
[----:B------:R-:W-:Y:S01]  /*25f0*/  ISETP.NE.AND P0, PT, RZ, UR7, PT ;  /* 0x00000007ff007c0c */ /* 0x000fe2000bf05270 */
[----:B------:R-:W-:-:S12]  /*2600*/  WARPGROUP.DEPBAR.LE gsb0, 0x1 ;  /* 0x00008000000079c5 */ /* 0x000fd80000010100 */
[----:B------:R-:W-:Y:S05]  /*2610*/  @!P0 BRA `(.L_x_31) ;  /* 0x0000000400088947 */ /* 0x000fea0003800000 */
[----:B------:R-:W-:Y:S02]  /*2620*/  WARPGROUP.DEPBAR.LE gsb0, 0x0 ;  /* 0x00008000000079c5 */ /* 0x000fe40000010000 */
[----:B------:R-:W-:-:S01]  /*2630*/  FADD R151, R24, R151 ;  /* 0x0000009718977221 */ /* 0x000fc20000000000 */
[----:B------:R-:W-:Y:S01]  /*2640*/  FADD R146, R25, R146 ;  /* 0x0000009219927221 */ /* 0x000fe20000000000 */
        /* <DEDUP_REMOVED lines=62> */
[----:B------:R-:W-:-:S06]  /*2a30*/  UMOV UR6, URZ ;  /* 0x0000003f00067c82 */ /* 0x000fcc0008000000 */
.L_x_31:
[----:B------:R-:W-:Y:S05]  /*2a40*/  @!P1 BRA `(.L_x_32) ;  /* 0x0000000000049947 */ /* 0x000fea0003800000 */
[----:B------:R-:W-:Y:S01]  /*2a50*/  BPT.TRAP 0x1 ;  /* 0x000000040000795c */ /* 0x000fe20000300000 */
.L_x_32:
[----:B------:R-:W-:-:S13]  /*2a60*/  ISETP.NE.AND P0, PT, R13, RZ, PT ;  /* 0x000000ff0d00720c */ /* 0x000fda0003f05270 */
[----:B01----:R-:W-:-:S05]  /*2a70*/  @P0 LEA R20, R19, UR12, 0x3 ;  /* 0x0000000c13140c11 */ /* 0x003fca000f8e18ff */
[----:B------:R-:W-:-:S05]  /*2a80*/  @P0 VIADD R21, R20, 0x28 ;  /* 0x0000002814150836 */ /* 0x000fca0000000000 */
[----:B------:R-:W-:-:S04]  /*2a90*/  @P0 PRMT R21, R12, 0x654, R21 ;  /* 0x000006540c150816 */ /* 0x000fc80000000015 */
[----:B------:R0:W-:Y:S01]  /*2aa0*/  @P0 SYNCS.ARRIVE.TRANS64.RED.A1T0 RZ, [R21+URZ], RZ ;  /* 0x000000ff15ff09a7 */ /* 0x0001e2000810043f */
[----:B------:R-:W-:-:S13]  /*2ab0*/  ISETP.GT.U32.AND P0, PT, R7, 0x1, PT ;  /* 0x000000010700780c */ /* 0x000fda0003f04070 */
[----:B0-----:R-:W-:Y:S05]  /*2ac0*/  @P0 BRA `(.L_x_33) ;  /* 0x0000000000040947 */ /* 0x001fea0003800000 */
[----:B------:R-:W-:Y:S01]  /*2ad0*/  BPT.TRAP 0x1 ;  /* 0x000000040000795c */ /* 0x000fe20000300000 */
.L_x_33:
[----:B------:R-:W-:Y:S01]  /*2ae0*/  UIADD3 UR17, UR17, 0x1, URZ ;  /* 0x0000000111117890 */ /* 0x000fe2000fffe03f */
[C---:B------:R-:W-:Y:S01]  /*2af0*/  ISETP.GT.AND P1, PT, R18.reuse, 0x1, PT ;  /* 0x000000011200780c */ /* 0x040fe20003f24270 */
[----:B------:R-:W-:Y:S02]  /*2b00*/  VIADD R19, R19, 0x1 ;  /* 0x0000000113137836 */ /* 0x000fe40000000000 */
[----:B------:R-:W-:Y:S01]  /*2b10*/  UISETP.NE.AND UP0, UPT, UR17, 0x5, UPT ;  /* 0x000000051100788c */ /* 0x000fe2000bf05270 */
[----:B------:R-:W-:Y:S02]  /*2b20*/  VIADD R18, R18, 0xffffffff ;  /* 0xffffffff12127836 */ /* 0x000fe40000000000 */
[C---:B------:R-:W-:Y:S01]  /*2b30*/  ISETP.NE.AND P0, PT, R19.reuse, 0x5, PT ;  /* 0x000000051300780c */ /* 0x040fe20003f05270 */
[----:B------:R-:W-:Y:S02]  /*2b40*/  USEL UR8, URZ, 0x1, UP0 ;  /* 0x000000013f087887 */ /* 0x000fe40008000000 */
[----:B------:R-:W-:Y:S01]  /*2b50*/  USEL UR17, UR17, URZ, UP0 ;  /* 0x0000003f11117287 */ /* 0x000fe20008000000 */
[----:B------:R-:W-:-:S03]  /*2b60*/  SEL R19, R19, RZ, P0 ;  /* 0x000000ff13137207 */ /* 0x000fc60000000000 */
[----:B------:R-:W-:Y:S01]  /*2b70*/  LOP3.LUT R152, R152, UR8, RZ, 0x3c, !PT ;  /* 0x0000000898987c12 */ /* 0x000fe2000f8e3cff */
[----:B------:R-:W-:Y:S01]  /*2b80*/  UMOV UR8, 0x1 ;  /* 0x0000000100087882 */ /* 0x000fe20000000000 */
[----:B------:R-:W-:Y:S06]  /*2b90*/  @P1 BRA `(.L_x_34) ;  /* 0xfffffff800181947 */ /* 0x000fec000383ffff */
.L_x_26:
[----:B------:R-:W-:Y:S01]  /*2ba0*/  UISETP.NE.AND UP0, UPT, UR6, URZ, UPT ;  /* 0x0000003f0600728c */ /* 0x000fe2000bf05270 */
[----:B01----:R-:W0:Y:S01]  /*2bb0*/  LDC R18, c[0x0][0x28c] ;  /* 0x0000a300ff127b82 */ /* 0x003e220000000800 */
[----:B------:R-:W-:Y:S02]  /*2bc0*/  IMAD.U32 R19, RZ, RZ, UR22 ;  /* 0x00000016ff137e24 */ /* 0x000fe4000f8e00ff */
[----:B------:R-:W-:-:S06]  /*2bd0*/  USEL UR6, URZ, 0x1, !UP0 ;  /* 0x000000013f067887 */ /* 0x000fcc000c000000 */
[----:B------:R-:W-:-:S13]  /*2be0*/  ISETP.NE.AND P0, PT, RZ, UR6, PT ;  /* 0x00000006ff007c0c */ /* 0x000fda000bf05270 */
[----:B------:R-:W-:Y:S05]  /*2bf0*/  @!P0 BRA `(.L_x_35) ;  /* 0x0000000400048947 */ /* 0x000fea0003800000 */
[----:B------:R-:W-:Y:S02]  /*2c00*/  WARPGROUP.DEPBAR.LE gsb0, 0x0 ;  /* 0x00008000000079c5 */ /* 0x000fe40000010000 */
[----:B------:R-:W-:Y:S01]  /*2c10*/  FADD R151, R24, R151 ;  /* 0x0000009718977221 */ /* 0x000fe20000000000 */
        /* <DEDUP_REMOVED lines=62> */
[----:B------:R-:W-:-:S07]  /*3000*/  FADD R88, R88, R87 ;  /* 0x0000005758587221 */ /* 0x000fce0000000000 */
.L_x_35:
[----:B0-----:R-:W-:Y:S01]  /*3010*/  ISETP.GE.AND P0, PT, R18, 0x1, PT ;  /* 0x000000011200780c */ /* 0x001fe20003f06270 */
[----:B------:R0:W-:Y:S01]  /*3020*/  SYNCS.ARRIVE.TRANS64.A1T0 RZ, [R19+UR21], RZ ;  /* 0x000000ff13ff79a7 */ /* 0x0001e20008100015 */
[----:B------:R-:W-:-:S11]  /*3030*/  WARPGROUP.DEPBAR.LE gsb0, 0x0 ;  /* 0x00008000000079c5 */ /* 0x000fd60000010000 */
[----:B------:R-:W-:Y:S05]  /*3040*/  @!P0 BRA `(.L_x_36) ;  /* 0x0000000000488947 */ /* 0x000fea0003800000 */
[----:B------:R-:W-:-:S13]  /*3050*/  ISETP.NE.AND P0, PT, R148, 0x3, PT ;  /* 0x000000039400780c */ /* 0x000fda0003f05270 */
[----:B------:R-:W-:Y:S05]  /*3060*/  @!P0 BRA `(.L_x_37) ;  /* 0x0000000000048947 */ /* 0x000fea0003800000 */
[----:B------:R-:W-:Y:S01]  /*3070*/  BPT.TRAP 0x1 ;  /* 0x000000040000795c */ /* 0x000fe20000300000 */
.L_x_37:
[----:B------:R-:W-:-:S13]  /*3080*/  ISETP.NE.AND P0, PT, R13, RZ, PT ;  /* 0x000000ff0d00720c */ /* 0x000fda0003f05270 */
[----:B------:R-:W-:-:S05]  /*3090*/  VOTEU.ANY UP0, P0 ;  /* 0x00000000003f7886 */ /* 0x000fca0000000100 */
[----:B------:R-:W-:-:S06]  /*30a0*/  @UP0 UIADD3 UR6, UR14, UR5, URZ ;  /* 0x000000050e060290 */ /* 0x000fcc000fffe03f */
[----:B------:R-:W-:Y:S02]  /*30b0*/  IMAD.U32 R18, RZ, RZ, UR6 ;  /* 0x00000006ff127e24 */ /* 0x000fe4000f8e00ff */
[----:B------:R-:W-:Y:S02]  /*30c0*/  IMAD.U32 R21, RZ, RZ, UR6 ;  /* 0x00000006ff157e24 */ /* 0x000fe4000f8e00ff */
[----:B0-----:R-:W-:-:S05]  /*30d0*/  @P0 IMAD.WIDE.U32 R18, R18, -0x33333333, RZ ;  /* 0xcccccccd12120825 */ /* 0x001fca00078e00ff */
[----:B------:R-:W-:-:S05]  /*30e0*/  @P0 SHF.R.U32.HI R18, RZ, 0x2, R19 ;  /* 0x00000002ff120819 */ /* 0x000fca0000011613 */
[----:B------:R-:W-:-:S05]  /*30f0*/  @P0 IMAD R18, R18, -0x5, R21 ;  /* 0xfffffffb12120824 */ /* 0x000fca00078e0215 */
[----:B------:R-:W-:-:S05]  /*3100*/  @P0 LEA R18, R18, UR12, 0x3 ;  /* 0x0000000c12120c11 */ /* 0x000fca000f8e18ff */
[----:B------:R-:W-:-:S05]  /*3110*/  @P0 VIADD R19, R18, 0x28 ;  /* 0x0000002812130836 */ /* 0x000fca0000000000 */
[----:B------:R-:W-:-:S04]  /*3120*/  @P0 PRMT R19, R12, 0x654, R19 ;  /* 0x000006540c130816 */ /* 0x000fc80000000013 */
[----:B------:R1:W-:Y:S01]  /*3130*/  @P0 SYNCS.ARRIVE.TRANS64.RED.A1T0 RZ, [R19+URZ], RZ ;  /* 0x000000ff13ff09a7 */ /* 0x0003e2000810043f */
[----:B------:R-:W-:-:S13]  /*3140*/  ISETP.GT.U32.AND P0, PT, R7, 0x1, PT ;  /* 0x000000010700780c */ /* 0x000fda0003f04070 */
[----:B-1----:R-:W-:Y:S05]  /*3150*/  @P0 BRA `(.L_x_36) ;  /* 0x0000000000040947 */ /* 0x002fea0003800000 */
[----:B------:R-:W-:Y:S01]  /*3160*/  BPT.TRAP 0x1 ;  /* 0x000000040000795c */ /* 0x000fe20000300000 */
.L_x_36:
[----:B------:R-:W-:Y:S01]  /*3170*/  SHF.L.U32 R18, R150, 0x1f, RZ ;  /* 0x0000001f96127819 */ /* 0x000fe200000006ff */
[----:B------:R-:W-:Y:S01]  /*3180*/  UIADD3 UR5, UR20, UR5, URZ ;  /* 0x0000000514057290 */ /* 0x000fe2000fffe03f */
[----:B------:R-:W1:Y:S01]  /*3190*/  LDC R29, c[0x0][0x288] ;  /* 0x0000a200ff1d7b82 */ /* 0x000e620000000800 */
[----:B------:R-:W-:Y:S01]  /*31a0*/  UISETP.GE.U32.AND UP1, UPT, UR20, 0x5, UPT ;  /* 0x000000051400788c */ /* 0x000fe2000bf26070 */
[----:B------:R-:W-:Y:S01]  /*31b0*/  IMAD.SHL.U32 R26, R16, 0x2, RZ ;  /* 0x00000002101a7824 */ /* 0x000fe200078e00ff */
[----:B------:R-:W-:Y:S02]  /*31c0*/  UISETP.GT.U32.AND UP0, UPT, UR5, 0x4, UPT ;  /* 0x000000040500788c */ /* 0x000fe4000bf04070 */
[----:B------:R-:W-:Y:S02]  /*31d0*/  UIMAD.WIDE.U32 UR6, UR5, -0x33333333, URZ ;  /* 0xcccccccd050678a5 */ /* 0x000fe4000f8e003f */
[----:B------:R-:W-:Y:S01]  /*31e0*/  UISETP.LT.U32.AND UP0, UPT, UR20, 0x5, UP0 ;  /* 0x000000051400788c */ /* 0x000fe20008701070 */
[----:B------:R-:W4:Y:S01]  /*31f0*/  SYNCS.PHASECHK.TRANS64.TRYWAIT P0, [UR15+0x8], R18 ;  /* 0x00000812ff0075a7 */ /* 0x000f22000800014f */
[----:B------:R-:W-:Y:S01]  /*3200*/  USHF.R.U32.HI UR6, URZ, 0x2, UR7 ;  /* 0x000000023f067899 */ /* 0x000fe20008011607 */
[----:B------:R-:W-:Y:S01]  /*3210*/  SHF.R.S32.HI R27, RZ, 0x1f, R26 ;  /* 0x0000001fff1b7819 */ /* 0x000fe2000001141a */
[----:B------:R-:W-:-:S02]  /*3220*/  USEL UR8, URZ, 0x1, !UP0 ;  /* 0x000000013f087887 */ /* 0x000fc4000c000000 */
[----:B------:R-:W-:Y:S02]  /*3230*/  UIMAD UR5, UR6, -0x5, UR5 ;  /* 0xfffffffb060578a4 */ /* 0x000fe4000f8e0205 */
[----:B------:R-:W-:-:S04]  /*3240*/  ULOP3.LUT UR4, UR4, UR8, URZ, 0x3c, !UPT ;  /* 0x0000000804047292 */ /* 0x000fc8000f8e3c3f */
[----:B------:R-:W-:Y:S01]  /*3250*/  @UP1 ULOP3.LUT UR4, UR4, 0x1, UR6, 0x78, !UPT ;  /* 0x0000000104041892 */ /* 0x000fe2000f8e7806 */
[----:B-1--4-:R-:W-:Y:S11]  /*3260*/  @!P0 BRA `(.L_x_38) ;  /* 0x0000006000008947 */ /* 0x012ff60003800000 */
.L_x_197:
[----:B------:R-:W-:Y:S01]  /*3270*/  IMAD.SHL.U32 R28, R6, 0x40, RZ ;  /* 0x00000040061c7824 */ /* 0x000fe200078e00ff */
[----:B------:R-:W-:Y:S01]  /*3280*/  ULDC UR8, c[0x0][0x284] ;  /* 0x0000a10000087ab9 */ /* 0x000fe20000000800 */
[----:B------:R-:W-:Y:S01]  /*3290*/  IMAD.SHL.U32 R33, R5, 0x80, RZ ;  /* 0x0000008005217824 */ /* 0x000fe200078e00ff */
[----:B------:R-:W-:Y:S01]  /*32a0*/  SHF.R.S32.HI R34, RZ, 0x1f, R4 ;  /* 0x0000001fff227819 */ /* 0x000fe20000011404 */
[----:B------:R-:W-:Y:S01]  /*32b0*/  ULDC.64 UR6, c[0x0][0x5d0] ;  /* 0x0001740000067ab9 */ /* 0x000fe20000000a00 */
[----:B------:R-:W-:Y:S01]  /*32c0*/  ISETP.GE.AND P0, PT, R28, UR8, PT ;  /* 0x000000081c007c0c */ /* 0x000fe2000bf06270 */
[----:B0-----:R-:W-:Y:S01]  /*32d0*/  IMAD.WIDE.U32 R18, R4, UR6, R26 ;  /* 0x0000000604127c25 */ /* 0x001fe2000f8e001a */
[----:B------:R-:W-:Y:S02]  /*32e0*/  SHF.R.S32.HI R32, RZ, 0x1f, R33 ;  /* 0x0000001fff207819 */ /* 0x000fe40000011421 */
[C---:B------:R-:W-:Y:S01]  /*32f0*/  ISETP.GE.OR P0, PT, R33.reuse, R29, P0 ;  /* 0x0000001d2100720c */ /* 0x040fe20000706670 */
[----:B------:R-:W-:Y:S01]  /*3300*/  IMAD R5, R34, UR6, RZ ;  /* 0x0000000622057c24 */ /* 0x000fe2000f8e02ff */
[----:B------:R-:W-:-:S03]  /*3310*/  IADD3 R18, P1, R33, R18, RZ ;  /* 0x0000001221127210 */ /* 0x000fc60007f3e0ff */
[----:B------:R-:W-:-:S05]  /*3320*/  IMAD R5, R4, UR7, R5 ;  /* 0x0000000704057c24 */ /* 0x000fca000f8e0205 */
[----:B------:R-:W-:-:S03]  /*3330*/  IADD3.X R19, R32, R19, R5, P1, !PT ;  /* 0x0000001320137210 */ /* 0x000fc60000ffe405 */
[----:B------:R-:W-:Y:S05]  /*3340*/  @P0 BRA `(.L_x_39) ;  /* 0x0000004400b80947 */ /* 0x000fea0003800000 */
[----:B------:R-:W0:Y:S01]  /*3350*/  LDC.64 R30, c[0x0][0x5c8] ;  /* 0x00017200ff1e7b82 */ /* 0x000e220000000a00 */
[----:B------:R-:W-:Y:S01]  /*3360*/  IMAD.WIDE R24, R6, 0x40, R10 ;  /* 0x0000004006187825 */ /* 0x000fe200078e020a */
[----:B------:R-:W-:Y:S01]  /*3370*/  ULDC.64 UR6, c[0x0][0x5c0] ;  /* 0x0001700000067ab9 */ /* 0x000fe20000000a00 */
[----:B------:R-:W-:Y:S02]  /*3380*/  BSSY B0, `(.L_x_39) ;  /* 0x000046a000007945 */ /* 0x000fe40003800000 */
[----:B------:R-:W-:-:S04]  /*3390*/  IMAD R6, R16, -0x2, R29 ;  /* 0xfffffffe10067824 */ /* 0x000fc800078e021d */
[----:B------:R-:W-:Y:S02]  /*33a0*/  IMAD.IADD R6, R6, 0x1, -R33 ;  /* 0x0000000106067824 */ /* 0x000fe400078e0a21 */
[-C--:B0-----:R-:W-:Y:S02]  /*33b0*/  IMAD R5, R25, R30.reuse, RZ ;  /* 0x0000001e19057224 */ /* 0x081fe400078e02ff */
[----:B------:R-:W-:-:S04]  /*33c0*/  IMAD.WIDE.U32 R18, R24, R30, R18 ;  /* 0x0000001e18127225 */ /* 0x000fc800078e0012 */
[----:B------:R-:W-:Y:S01]  /*33d0*/  IMAD R21, R24, R31, R5 ;  /* 0x0000001f18157224 */ /* 0x000fe200078e0205 */
[----:B------:R-:W-:Y:S02]  /*33e0*/  LEA R5, P0, R30, R18, 0x3 ;  /* 0x000000121e057211 */ /* 0x000fe400078018ff */
[----:B------:R-:W-:Y:S01]  /*33f0*/  IADD3 R20, P1, R18, UR6, RZ ;  /* 0x0000000612147c10 */ /* 0x000fe2000ff3e0ff */
[----:B------:R-:W-:Y:S01]  /*3400*/  IMAD.IADD R21, R19, 0x1, R21 ;  /* 0x0000000113157824 */ /* 0x000fe200078e0215 */
[----:B------:R-:W-:-:S04]  /*3410*/  IADD3 R18, P3, R5, UR6, RZ ;  /* 0x0000000605127c10 */ /* 0x000fc8000ff7e0ff */
[----:B------:R-:W-:Y:S01]  /*3420*/  LEA.HI.X R5, R30, R21, R31, 0x3, P0 ;  /* 0x000000151e057211 */ /* 0x000fe200000f1c1f */
[----:B------:R-:W-:Y:S01]  /*3430*/  IMAD.IADD R30, R17, 0x1, -R28 ;  /* 0x00000001111e7824 */ /* 0x000fe200078e0a1c */
[----:B---3-5:R-:W-:Y:S02]  /*3440*/  FSETP.NEU.AND P0, PT, R15, RZ, PT ;  /* 0x000000ff0f00720b */ /* 0x028fe40003f0d000 */
[----:B------:R-:W-:Y:S02]  /*3450*/  IADD3.X R21, R21, UR7, RZ, P1, !PT ;  /* 0x0000000715157c10 */ /* 0x000fe40008ffe4ff */
[----:B------:R-:W-:-:S09]  /*3460*/  IADD3.X R19, R5, UR7, RZ, P3, !PT ;  /* 0x0000000705137c10 */ /* 0x000fd20009ffe4ff */
[----:B------:R-:W-:Y:S05]  /*3470*/  @!P0 BRA `(.L_x_40) ;  /* 0x0000003400608947 */ /* 0x000fea0003800000 */
[----:B------:R-:W-:Y:S01]  /*3480*/  ULDC.64 UR6, c[0x0][0x5b8] ;  /* 0x00016e0000067ab9 */ /* 0x000fe20000000a00 */
[----:B------:R-:W-:Y:S01]  /*3490*/  ULDC.64 UR8, c[0x0][0x5a8] ;  /* 0x00016a0000087ab9 */ /* 0x000fe20000000a00 */
[----:B------:R-:W-:Y:S01]  /*34a0*/  IMAD.WIDE.U32 R26, R4, UR6, R26 ;  /* 0x00000006041a7c25 */ /* 0x000fe2000f8e001a */
[----:B------:R-:W-:Y:S01]  /*34b0*/  BSSY B1, `(.L_x_41) ;  /* 0x0000010000017945 */ /* 0x000fe20003800000 */
[----:B------:R-:W-:Y:S02]  /*34c0*/  PRMT R28, RZ, 0x7610, R28 ;  /* 0x00007610ff1c7816 */ /* 0x000fe4000000001c */
[----:B------:R-:W-:Y:S01]  /*34d0*/  IMAD R5, R34, UR6, RZ ;  /* 0x0000000622057c24 */ /* 0x000fe2000f8e02ff */
[----:B------:R-:W-:-:S03]  /*34e0*/  IADD3 R26, P0, R33, R26, RZ ;  /* 0x0000001a211a7210 */ /* 0x000fc60007f1e0ff */
[----:B------:R-:W-:Y:S01]  /*34f0*/  IMAD R5, R4, UR7, R5 ;  /* 0x0000000704057c24 */ /* 0x000fe2000f8e0205 */
[----:B------:R-:W-:Y:S02]  /*3500*/  ULDC.64 UR6, c[0x0][0x5b0] ;  /* 0x00016c0000067ab9 */ /* 0x000fe40000000a00 */
[----:B------:R-:W-:Y:S02]  /*3510*/  IMAD R29, R25, UR6, RZ ;  /* 0x00000006191d7c24 */ /* 0x000fe4000f8e02ff */
[----:B------:R-:W-:Y:S02]  /*3520*/  IADD3.X R27, R32, R27, R5, P0, !PT ;  /* 0x0000001b201b7210 */ /* 0x000fe400007fe405 */
[----:B------:R-:W-:Y:S01]  /*3530*/  ISETP.GE.AND P0, PT, R30, 0x1, PT ;  /* 0x000000011e00780c */ /* 0x000fe20003f06270 */
[C---:B------:R-:W-:Y:S02]  /*3540*/  IMAD R29, R24.reuse, UR7, R29 ;  /* 0x00000007181d7c24 */ /* 0x040fe4000f8e021d */
[----:B------:R-:W-:Y:S01]  /*3550*/  IMAD.WIDE.U32 R4, R24, UR6, R26 ;  /* 0x0000000618047c25 */ /* 0x000fe2000f8e001a */
[----:B------:R-:W-:-:S02]  /*3560*/  ISETP.LT.OR P4, PT, R6, 0x1, !P0 ;  /* 0x000000010600780c */ /* 0x000fc40004781670 */
[----:B------:R-:W-:-:S04]  /*3570*/  IADD3 R4, P1, R4, UR8, RZ ;  /* 0x0000000804047c10 */ /* 0x000fc8000ff3e0ff */
[----:B------:R-:W-:-:S07]  /*3580*/  IADD3.X R5, R5, UR9, R29, P1, !PT ;  /* 0x0000000905057c10 */ /* 0x000fce0008ffe41d */
[----:B------:R-:W-:Y:S05]  /*3590*/  @P4 BRA `(.L_x_42) ;  /* 0x0000000000044947 */ /* 0x000fea0003800000 */
[----:B------:R0:W5:Y:S02]  /*35a0*/  LDG.E.U8 R28, desc[UR18][R4.64] ;  /* 0x00000012041c7981 */ /* 0x000164000c1e1100 */
.L_x_42:
[----:B------:R-:W-:Y:S05]  /*35b0*/  BSYNC B1 ;  /* 0x0000000000017941 */ /* 0x000fea0003800000 */
.L_x_41:
[----:B-----5:R-:W-:Y:S01]  /*35c0*/  LOP3.LUT R28, R28, 0xff, RZ, 0xc0, !PT ;  /* 0x000000ff1c1c7812 */ /* 0x020fe200078ec0ff */
[----:B------:R-:W-:Y:S01]  /*35d0*/  BSSY B1, `(.L_x_43) ;  /* 0x000000b000017945 */ /* 0x000fe20003800000 */
[----:B------:R-:W-:Y:S02]  /*35e0*/  ISETP.LT.OR P3, PT, R6, 0x2, !P0 ;  /* 0x000000020600780c */ /* 0x000fe40004761670 */
[----:B------:R-:W-:-:S05]  /*35f0*/  F2FP.F16.E4M3.UNPACK_B R28, R28 ;  /* 0x0000001cff1c723e */ /* 0x000fca00020006ff */
[----:B------:R-:W-:-:S05]  /*3600*/  HADD2.F32 R28, -RZ, R28.H0_H0 ;  /* 0x2000001cff1c7230 */ /* 0x000fca0000004100 */
[----:B------:R-:W-:-:S04]  /*3610*/  FMUL R28, R28, R15 ;  /* 0x0000000f1c1c7220 */ /* 0x000fc80000400000 */
[----:B--2---:R-:W-:-:S05]  /*3620*/  FFMA R28, R151, R14, R28 ;  /* 0x0000000e971c7223 */ /* 0x004fca000000001c */
[----:B------:R-:W-:Y:S02]  /*3630*/  F2FP.SATFINITE.E4M3.F32.PACK_AB_MERGE_C R29, RZ, R28, RZ ;  /* 0x0000001cff1d723e */ /* 0x000fe400048070ff */
[----:B------:R-:W-:-:S03]  /*3640*/  PRMT R28, RZ, 0x7610, R28 ;  /* 0x00007610ff1c7816 */ /* 0x000fc6000000001c */
[----:B------:R1:W-:Y:S01]  /*3650*/  @!P4 STG.E.U8 desc[UR18][R20.64], R29 ;  /* 0x0000001d1400c986 */ /* 0x0003e2000c101112 */
[----:B------:R-:W-:Y:S05]  /*3660*/  @P3 BRA `(.L_x_44) ;  /* 0x0000000000043947 */ /* 0x000fea0003800000 */
[----:B------:R2:W5:Y:S02]  /*3670*/  LDG.E.U8 R28, desc[UR18][R4.64+0x1] ;  /* 0x00000112041c7981 */ /* 0x000564000c1e1100 */
.L_x_44:
[----:B------:R-:W-:Y:S05]  /*3680*/  BSYNC B1 ;  /* 0x0000000000017941 */ /* 0x000fea0003800000 */
.L_x_43:
[----:B-----5:R-:W-:Y:S01]  /*3690*/  LOP3.LUT R28, R28, 0xff, RZ, 0xc0, !PT ;  /* 0x000000ff1c1c7812 */ /* 0x020fe200078ec0ff */
[----:B------:R-:W-:Y:S01]  /*36a0*/  BSSY B1, `(.L_x_45) ;  /* 0x0000013000017945 */ /* 0x000fe20003800000 */
[----:B-1----:R-:W-:Y:S02]  /*36b0*/  IADD3 R29, P1, R24, 0x8, RZ ;  /* 0x00000008181d7810 */ /* 0x002fe40007f3e0ff */
[----:B------:R-:W-:-:S03]  /*36c0*/  F2FP.F16.E4M3.UNPACK_B R28, R28 ;  /* 0x0000001cff1c723e */ /* 0x000fc600020006ff */
[----:B------:R-:W-:Y:S01]  /*36d0*/  IMAD.X R24, RZ, RZ, R25, P1 ;  /* 0x000000ffff187224 */ /* 0x000fe200008e0619 */
[----:B------:R-:W-:Y:S01]  /*36e0*/  ISETP.GE.AND P1, PT, R30, 0x9, PT ;  /* 0x000000091e00780c */ /* 0x000fe20003f26270 */
[----:B------:R-:W-:Y:S02]  /*36f0*/  HADD2.F32 R28, -RZ, R28.H0_H0 ;  /* 0x2000001cff1c7230 */ /* 0x000fe40000004100 */
[----:B------:R-:W-:Y:S01]  /*3700*/  IMAD R24, R24, UR6, RZ ;  /* 0x0000000618187c24 */ /* 0x000fe2000f8e02ff */
[----:B------:R-:W-:Y:S01]  /*3710*/  ISETP.LT.OR P5, PT, R6, 0x1, !P1 ;  /* 0x000000010600780c */ /* 0x000fe20004fa1670 */
[----:B------:R-:W-:-:S04]  /*3720*/  IMAD.WIDE.U32 R26, R29, UR6, R26 ;  /* 0x000000061d1a7c25 */ /* 0x000fc8000f8e001a */
[----:B------:R-:W-:Y:S01]  /*3730*/  FMUL R25, R28, R15 ;  /* 0x0000000f1c197220 */ /* 0x000fe20000400000 */
[----:B------:R-:W-:-:S03]  /*3740*/  IMAD R29, R29, UR7, R24 ;  /* 0x000000071d1d7c24 */ /* 0x000fc6000f8e0218 */
[----:B------:R-:W-:Y:S01]  /*3750*/  FFMA R25, R146, R14, R25 ;  /* 0x0000000e92197223 */ /* 0x000fe20000000019 */
[----:B------:R-:W-:Y:S02]  /*3760*/  IADD3 R24, P4, R26, UR8, RZ ;  /* 0x000000081a187c10 */ /* 0x000fe4000ff9e0ff */
[----:B------:R-:W-:Y:S02]  /*3770*/  PRMT R26, RZ, 0x7610, R26 ;  /* 0x00007610ff1a7816 */ /* 0x000fe4000000001a */
[----:B------:R-:W-:Y:S02]  /*3780*/  F2FP.SATFINITE.E4M3.F32.PACK_AB_MERGE_C R31, RZ, R25, RZ ;  /* 0x00000019ff1f723e */ /* 0x000fe400048070ff */
[----:B------:R-:W-:-:S03]  /*3790*/  IADD3.X R25, R27, UR9, R29, P4, !PT ;  /* 0x000000091b197c10 */ /* 0x000fc6000a7fe41d */
[----:B------:R1:W-:Y:S01]  /*37a0*/  @!P3 STG.E.U8 desc[UR18][R20.64+0x1], R31 ;  /* 0x0000011f1400b986 */ /* 0x0003e2000c101112 */
[----:B------:R-:W-:Y:S05]  /*37b0*/  @P5 BRA `(.L_x_46) ;  /* 0x0000000000045947 */ /* 0x000fea0003800000 */
[----:B------:R3:W5:Y:S02]  /*37c0*/  LDG.E.U8 R26, desc[UR18][R24.64] ;  /* 0x00000012181a7981 */ /* 0x000764000c1e1100 */
.L_x_46:
[----:B------:R-:W-:Y:S05]  /*37d0*/  BSYNC B1 ;  /* 0x0000000000017941 */ /* 0x000fea0003800000 */
.L_x_45:
[----:B-----5:R-:W-:Y:S01]  /*37e0*/  LOP3.LUT R26, R26, 0xff, RZ, 0xc0, !PT ;  /* 0x000000ff1a1a7812 */ /* 0x020fe200078ec0ff */
[----:B------:R-:W-:Y:S01]  /*37f0*/  BSSY B1, `(.L_x_47) ;  /* 0x000000b000017945 */ /* 0x000fe20003800000 */
[----:B------:R-:W-:Y:S02]  /*3800*/  ISETP.LT.OR P3, PT, R6, 0x2, !P1 ;  /* 0x000000020600780c */ /* 0x000fe40004f61670 */
[----:B------:R-:W-:-:S05]  /*3810*/  F2FP.F16.E4M3.UNPACK_B R26, R26 ;  /* 0x0000001aff1a723e */ /* 0x000fca00020006ff */
[----:B------:R-:W-:-:S05]  /*3820*/  HADD2.F32 R26, -RZ, R26.H0_H0 ;  /* 0x2000001aff1a7230 */ /* 0x000fca0000004100 */
[----:B------:R-:W-:-:S04]  /*3830*/  FMUL R26, R26, R15 ;  /* 0x0000000f1a1a7220 */ /* 0x000fc80000400000 */
[----:B------:R-:W-:-:S05]  /*3840*/  FFMA R26, R149, R14, R26 ;  /* 0x0000000e951a7223 */ /* 0x000fca000000001a */
[----:B------:R-:W-:Y:S02]  /*3850*/  F2FP.SATFINITE.E4M3.F32.PACK_AB_MERGE_C R27, RZ, R26, RZ ;  /* 0x0000001aff1b723e */ /* 0x000fe400048070ff */
[----:B------:R-:W-:-:S03]  /*3860*/  PRMT R26, RZ, 0x7610, R26 ;  /* 0x00007610ff1a7816 */ /* 0x000fc6000000001a */
[----:B------:R4:W-:Y:S01]  /*3870*/  @!P5 STG.E.U8 desc[UR18][R18.64], R27 ;  /* 0x0000001b1200d986 */ /* 0x0009e2000c101112 */
[----:B------:R-:W-:Y:S05]  /*3880*/  @P3 BRA `(.L_x_48) ;  /* 0x0000000000043947 */ /* 0x000fea0003800000 */
[----:B------:R0:W5:Y:S02]  /*3890*/  LDG.E.U8 R26, desc[UR18][R24.64+0x1] ;  /* 0x00000112181a7981 */ /* 0x000164000c1e1100 */
.L_x_48:
[----:B------:R-:W-:Y:S05]  /*38a0*/  BSYNC B1 ;  /* 0x0000000000017941 */ /* 0x000fea0003800000 */
.L_x_47:
[----:B-----5:R-:W-:Y:S01]  /*38b0*/  LOP3.LUT R26, R26, 0xff, RZ, 0xc0, !PT ;  /* 0x000000ff1a1a7812 */ /* 0x020fe200078ec0ff */
[----:B------:R-:W-:Y:S01]  /*38c0*/  BSSY B1, `(.L_x_49) ;  /* 0x000000b000017945 */ /* 0x000fe20003800000 */
[----:B------:R-:W-:Y:S02]  /*38d0*/  ISETP.LT.OR P4, PT, R6, 0x9, !P0 ;  /* 0x000000090600780c */ /* 0x000fe40004781670 */
[----:B------:R-:W-:-:S05]  /*38e0*/  F2FP.F16.E4M3.UNPACK_B R26, R26 ;  /* 0x0000001aff1a723e */ /* 0x000fca00020006ff */
[----:B------:R-:W-:-:S05]  /*38f0*/  HADD2.F32 R26, -RZ, R26.H0_H0 ;  /* 0x2000001aff1a7230 */ /* 0x000fca0000004100 */
[----:B----4-:R-:W-:Y:S01]  /*3900*/  FMUL R27, R26, R15 ;  /* 0x0000000f1a1b7220 */ /* 0x010fe20000400000 */
[----:B------:R-:W-:-:S03]  /*3910*/  PRMT R26, RZ, 0x7610, R26 ;  /* 0x00007610ff1a7816 */ /* 0x000fc6000000001a */
[----:B------:R-:W-:-:S05]  /*3920*/  FFMA R27, R144, R14, R27 ;  /* 0x0000000e901b7223 */ /* 0x000fca000000001b */
[----:B------:R-:W-:-:S05]  /*3930*/  F2FP.SATFINITE.E4M3.F32.PACK_AB_MERGE_C R27, RZ, R27, RZ ;  /* 0x0000001bff1b723e */ /* 0x000fca00048070ff */
[----:B------:R4:W-:Y:S01]  /*3940*/  @!P3 STG.E.U8 desc[UR18][R18.64+0x1], R27 ;  /* 0x0000011b1200b986 */ /* 0x0009e2000c101112 */
[----:B------:R-:W-:Y:S05]  /*3950*/  @P4 BRA `(.L_x_50) ;  /* 0x0000000000044947 */ /* 0x000fea0003800000 */
[----:B------:R0:W5:Y:S02]  /*3960*/  LDG.E.U8 R26, desc[UR18][R4.64+0x8] ;  /* 0x00000812041a7981 */ /* 0x000164000c1e1100 */
.L_x_50:
[----:B------:R-:W-:Y:S05]  /*3970*/  BSYNC B1 ;  /* 0x0000000000017941 */ /* 0x000fea0003800000 */
.L_x_49:
[----:B-----5:R-:W-:Y:S01]  /*3980*/  LOP3.LUT R26, R26, 0xff, RZ, 0xc0, !PT ;  /* 0x000000ff1a1a7812 */ /* 0x020fe200078ec0ff */
[----:B------:R-:W-:Y:S01]  /*3990*/  BSSY B1, `(.L_x_51) ;  /* 0x000000b000017945 */ /* 0x000fe20003800000 */
[----:B------:R-:W-:Y:S02]  /*39a0*/  ISETP.LT.OR P3, PT, R6, 0xa, !P0 ;  /* 0x0000000a0600780c */ /* 0x000fe40004761670 */
[----:B------:R-:W-:-:S05]  /*39b0*/  F2FP.F16.E4M3.UNPACK_B R26, R26 ;  /* 0x0000001aff1a723e */ /* 0x000fca00020006ff */
[----:B------:R-:W-:-:S05]  /*39c0*/  HADD2.F32 R26, -RZ, R26.H0_H0 ;  /* 0x2000001aff1a7230 */ /* 0x000fca0000004100 */
[----:B------:R-:W-:-:S04]  /*39d0*/  FMUL R26, R26, R15 ;  /* 0x0000000f1a1a7220 */ /* 0x000fc80000400000 */
[----:B------:R-:W-:-:S05]  /*39e0*/  FFMA R26, R147, R14, R26 ;  /* 0x0000000e931a7223 */ /* 0x000fca000000001a */
[----:B----4-:R-:W-:Y:S02]  /*39f0*/  F2FP.SATFINITE.E4M3.F32.PACK_AB_MERGE_C R27, RZ, R26, RZ ;  /* 0x0000001aff1b723e */ /* 0x010fe400048070ff */
[----:B------:R-:W-:-:S03]  /*3a00*/  PRMT R26, RZ, 0x7610, R26 ;  /* 0x00007610ff1a7816 */ /* 0x000fc6000000001a */
[----:B------:R4:W-:Y:S01]  /*3a10*/  @!P4 STG.E.U8 desc[UR18][R20.64+0x8], R27 ;  /* 0x0000081b1400c986 */ /* 0x0009e2000c101112 */
[----:B------:R-:W-:Y:S05]  /*3a20*/  @P3 BRA `(.L_x_52) ;  /* 0x0000000000043947 */ /* 0x000fea0003800000 */
[----:B------:R0:W5:Y:S02]  /*3a30*/  LDG.E.U8 R26, desc[UR18][R4.64+0x9] ;  /* 0x00000912041a7981 */ /* 0x000164000c1e1100 */
.L_x_52:
[----:B------:R-:W-:Y:S05]  /*3a40*/  BSYNC B1 ;  /* 0x0000000000017941 */ /* 0x000fea0003800000 */
.L_x_51:
        /* <DEDUP_REMOVED lines=12> */
.L_x_54:
[----:B------:R-:W-:Y:S05]  /*3b10*/  BSYNC B1 ;  /* 0x0000000000017941 */ /* 0x000fea0003800000 */
.L_x_53:
        /* <DEDUP_REMOVED lines=12> */
.L_x_56:
[----:B------:R-:W-:Y:S05]  /*3be0*/  BSYNC B1 ;  /* 0x0000000000017941 */ /* 0x000fea0003800000 */
.L_x_55:
        /* <DEDUP_REMOVED lines=12> */
.L_x_58:
[----:B------:R-:W-:Y:S05]  /*3cb0*/  BSYNC B1 ;  /* 0x0000000000017941 */ /* 0x000fea0003800000 */
.L_x_57:
        /* <DEDUP_REMOVED lines=12> */
.L_x_60:
[----:B------:R-:W-:Y:S05]  /*3d80*/  BSYNC B1 ;  /* 0x0000000000017941 */ /* 0x000fea0003800000 */
.L_x_59:
        /* <DEDUP_REMOVED lines=12> */
.L_x_62:
[----:B------:R-:W-:Y:S05]  /*3e50*/  BSYNC B1 ;  /* 0x0000000000017941 */ /* 0x000fea0003800000 */
.L_x_61:
        /* <DEDUP_REMOVED lines=12> */
.L_x_64:
[----:B------:R-:W-:Y:S05]  /*3f20*/  BSYNC B1 ;  /* 0x0000000000017941 */ /* 0x000fea0003800000 */
.L_x_63:
        /* <DEDUP_REMOVED lines=12> */
.L_x_66:
[----:B------:R-:W-:Y:S05]  /*3ff0*/  BSYNC B1 ;  /* 0x0000000000017941 */ /* 0x000fea0003800000 */
.L_x_65:
        /* <DEDUP_REMOVED lines=12> */
.L_x_68:
[----:B------:R-:W-:Y:S05]  /*40c0*/  BSYNC B1 ;  /* 0x0000000000017941 */ /* 0x000fea0003800000 */
.L_x_67:
        /* <DEDUP_REMOVED lines=12> */
.L_x_70:
[----:B------:R-:W-:Y:S05]  /*4190*/  BSYNC B1 ;  /* 0x0000000000017941 */ /* 0x000fea0003800000 */
.L_x_69:
        /* <DEDUP_REMOVED lines=12> */
.L_x_72:
[----:B------:R-:W-:Y:S05]  /*4260*/  BSYNC B1 ;  /* 0x0000000000017941 */ /* 0x000fea0003800000 */
.L_x_71:
        /* <DEDUP_REMOVED lines=12> */
.L_x_74:
[----:B------:R-:W-:Y:S05]  /*4330*/  BSYNC B1 ;  /* 0x0000000000017941 */ /* 0x000fea0003800000 */
.L_x_73:
        /* <DEDUP_REMOVED lines=12> */
.L_x_76:
[----:B------:R-:W-:Y:S05]  /*4400*/  BSYNC B1 ;  /* 0x0000000000017941 */ /* 0x000fea0003800000 */
.L_x_75:
        /* <DEDUP_REMOVED lines=12> */
.L_x_78:
[----:B------:R-:W-:Y:S05]  /*44d0*/  BSYNC B1 ;  /* 0x0000000000017941 */ /* 0x000fea0003800000 */
.L_x_77:
        /* <DEDUP_REMOVED lines=12> */
.L_x_80:
[----:B------:R-:W-:Y:S05]  /*45a0*/  BSYNC B1 ;  /* 0x0000000000017941 */ /* 0x000fea0003800000 */
.L_x_79:
        /* <DEDUP_REMOVED lines=12> */
.L_x_82:
[----:B------:R-:W-:Y:S05]  /*4670*/  BSYNC B1 ;  /* 0x0000000000017941 */ /* 0x000fea0003800000 */
.L_x_81:
        /* <DEDUP_REMOVED lines=12> */
.L_x_84:
[----:B------:R-:W-:Y:S05]  /*4740*/  BSYNC B1 ;  /* 0x0000000000017941 */ /* 0x000fea0003800000 */
.L_x_83:
        /* <DEDUP_REMOVED lines=12> */
.L_x_86:
[----:B------:R-:W-:Y:S05]  /*4810*/  BSYNC B1 ;  /* 0x0000000000017941 */ /* 0x000fea0003800000 */
.L_x_85:
        /* <DEDUP_REMOVED lines=12> */
.L_x_88:
[----:B------:R-:W-:Y:S05]  /*48e0*/  BSYNC B1 ;  /* 0x0000000000017941 */ /* 0x000fea0003800000 */
.L_x_87:
        /* <DEDUP_REMOVED lines=12> */
.L_x_90:
[----:B------:R-:W-:Y:S05]  /*49b0*/  BSYNC B1 ;  /* 0x0000000000017941 */ /* 0x000fea0003800000 */
.L_x_89:
        /* <DEDUP_REMOVED lines=12> */
.L_x_92:
[----:B------:R-:W-:Y:S05]  /*4a80*/  BSYNC B1 ;  /* 0x0000000000017941 */ /* 0x000fea0003800000 */
.L_x_91:
        /* <DEDUP_REMOVED lines=12> */
.L_x_94:
[----:B------:R-:W-:Y:S05]  /*4b50*/  BSYNC B1 ;  /* 0x0000000000017941 */ /* 0x000fea0003800000 */
.L_x_93:
        /* <DEDUP_REMOVED lines=12> */
.L_x_96:
[----:B------:R-:W-:Y:S05]  /*4c20*/  BSYNC B1 ;  /* 0x0000000000017941 */ /* 0x000fea0003800000 */
.L_x_95:
        /* <DEDUP_REMOVED lines=12> */
.L_x_98:
[----:B------:R-:W-:Y:S05]  /*4cf0*/  BSYNC B1 ;  /* 0x0000000000017941 */ /* 0x000fea0003800000 */
.L_x_97:
        /* <DEDUP_REMOVED lines=12> */
.L_x_100:
[----:B------:R-:W-:Y:S05]  /*4dc0*/  BSYNC B1 ;  /* 0x0000000000017941 */ /* 0x000fea0003800000 */
.L_x_99:
        /* <DEDUP_REMOVED lines=12> */
.L_x_102:
[----:B------:R-:W-:Y:S05]  /*4e90*/  BSYNC B1 ;  /* 0x0000000000017941 */ /* 0x000fea0003800000 */
.L_x_101:
        /* <DEDUP_REMOVED lines=12> */
.L_x_104:
[----:B------:R-:W-:Y:S05]  /*4f60*/  BSYNC B1 ;  /* 0x0000000000017941 */ /* 0x000fea0003800000 */
.L_x_103:
        /* <DEDUP_REMOVED lines=12> */
.L_x_106:
[----:B------:R-:W-:Y:S05]  /*5030*/  BSYNC B1 ;  /* 0x0000000000017941 */ /* 0x000fea0003800000 */
.L_x_105:
        /* <DEDUP_REMOVED lines=12> */
.L_x_108:
[----:B------:R-:W-:Y:S05]  /*5100*/  BSYNC B1 ;  /* 0x0000000000017941 */ /* 0x000fea0003800000 */
.L_x_107:
        /* <DEDUP_REMOVED lines=12> */
.L_x_110:
[----:B------:R-:W-:Y:S05]  /*51d0*/  BSYNC B1 ;  /* 0x0000000000017941 */ /* 0x000fea0003800000 */
.L_x_109:
        /* <DEDUP_REMOVED lines=12> */
.L_x_112:
[----:B------:R-:W-:Y:S05]  /*52a0*/  BSYNC B1 ;  /* 0x0000000000017941 */ /* 0x000fea0003800000 */
.L_x_111:
        /* <DEDUP_REMOVED lines=12> */
.L_x_114:
[----:B------:R-:W-:Y:S05]  /*5370*/  BSYNC B1 ;  /* 0x0000000000017941 */ /* 0x000fea0003800000 */
.L_x_113:
        /* <DEDUP_REMOVED lines=12> */
.L_x_116:
[----:B------:R-:W-:Y:S05]  /*5440*/  BSYNC B1 ;  /* 0x0000000000017941 */ /* 0x000fea0003800000 */
.L_x_115:
        /* <DEDUP_REMOVED lines=12> */
.L_x_118:
[----:B------:R-:W-:Y:S05]  /*5510*/  BSYNC B1 ;  /* 0x0000000000017941 */ /* 0x000fea0003800000 */
.L_x_117:
        /* <DEDUP_REMOVED lines=12> */
.L_x_120:
[----:B------:R-:W-:Y:S05]  /*55e0*/  BSYNC B1 ;  /* 0x0000000000017941 */ /* 0x000fea0003800000 */
.L_x_119:
        /* <DEDUP_REMOVED lines=12> */
.L_x_122:
[----:B------:R-:W-:Y:S05]  /*56b0*/  BSYNC B1 ;  /* 0x0000000000017941 */ /* 0x000fea0003800000 */
.L_x_121:
        /* <DEDUP_REMOVED lines=12> */
.L_x_124:
[----:B------:R-:W-:Y:S05]  /*5780*/  BSYNC B1 ;  /* 0x0000000000017941 */ /* 0x000fea0003800000 */
.L_x_123:
        /* <DEDUP_REMOVED lines=12> */
.L_x_126:
[----:B------:R-:W-:Y:S05]  /*5850*/  BSYNC B1 ;  /* 0x0000000000017941 */ /* 0x000fea0003800000 */
.L_x_125:
        /* <DEDUP_REMOVED lines=12> */
.L_x_128:
[----:B------:R-:W-:Y:S05]  /*5920*/  BSYNC B1 ;  /* 0x0000000000017941 */ /* 0x000fea0003800000 */
.L_x_127:
        /* <DEDUP_REMOVED lines=12> */
.L_x_130:
[----:B------:R-:W-:Y:S05]  /*59f0*/  BSYNC B1 ;  /* 0x0000000000017941 */ /* 0x000fea0003800000 */
.L_x_129:
        /* <DEDUP_REMOVED lines=12> */
.L_x_132:
[----:B------:R-:W-:Y:S05]  /*5ac0*/  BSYNC B1 ;  /* 0x0000000000017941 */ /* 0x000fea0003800000 */
.L_x_131:
        /* <DEDUP_REMOVED lines=12> */
.L_x_134:
[----:B------:R-:W-:Y:S05]  /*5b90*/  BSYNC B1 ;  /* 0x0000000000017941 */ /* 0x000fea0003800000 */
.L_x_133:
        /* <DEDUP_REMOVED lines=12> */
.L_x_136:
[----:B------:R-:W-:Y:S05]  /*5c60*/  BSYNC B1 ;  /* 0x0000000000017941 */ /* 0x000fea0003800000 */
.L_x_135:
        /* <DEDUP_REMOVED lines=12> */
.L_x_138:
[----:B------:R-:W-:Y:S05]  /*5d30*/  BSYNC B1 ;  /* 0x0000000000017941 */ /* 0x000fea0003800000 */
.L_x_137:
        /* <DEDUP_REMOVED lines=12> */
.L_x_140:
[----:B------:R-:W-:Y:S05]  /*5e00*/  BSYNC B1 ;  /* 0x0000000000017941 */ /* 0x000fea0003800000 */
.L_x_139:
        /* <DEDUP_REMOVED lines=12> */
.L_x_142:
[----:B------:R-:W-:Y:S05]  /*5ed0*/  BSYNC B1 ;  /* 0x0000000000017941 */ /* 0x000fea0003800000 */
.L_x_141:
        /* <DEDUP_REMOVED lines=12> */
.L_x_144:
[----:B------:R-:W-:Y:S05]  /*5fa0*/  BSYNC B1 ;  /* 0x0000000000017941 */ /* 0x000fea0003800000 */
.L_x_143:
        /* <DEDUP_REMOVED lines=12> */
.L_x_146:
[----:B------:R-:W-:Y:S05]  /*6070*/  BSYNC B1 ;  /* 0x0000000000017941 */ /* 0x000fea0003800000 */
.L_x_145:
        /* <DEDUP_REMOVED lines=12> */
.L_x_148:
[----:B------:R-:W-:Y:S05]  /*6140*/  BSYNC B1 ;  /* 0x0000000000017941 */ /* 0x000fea0003800000 */
.L_x_147:
        /* <DEDUP_REMOVED lines=12> */
.L_x_150:
[----:B------:R-:W-:Y:S05]  /*6210*/  BSYNC B1 ;  /* 0x0000000000017941 */ /* 0x000fea0003800000 */
.L_x_149:
        /* <DEDUP_REMOVED lines=12> */
.L_x_152:
[----:B------:R-:W-:Y:S05]  /*62e0*/  BSYNC B1 ;  /* 0x0000000000017941 */ /* 0x000fea0003800000 */
.L_x_151:
        /* <DEDUP_REMOVED lines=12> */
.L_x_154:
[----:B------:R-:W-:Y:S05]  /*63b0*/  BSYNC B1 ;  /* 0x0000000000017941 */ /* 0x000fea0003800000 */
.L_x_153:
        /* <DEDUP_REMOVED lines=12> */
.L_x_156:
[----:B------:R-:W-:Y:S05]  /*6480*/  BSYNC B1 ;  /* 0x0000000000017941 */ /* 0x000fea0003800000 */
.L_x_155:
        /* <DEDUP_REMOVED lines=12> */
.L_x_158:
[----:B------:R-:W-:Y:S05]  /*6550*/  BSYNC B1 ;  /* 0x0000000000017941 */ /* 0x000fea0003800000 */
.L_x_157:
        /* <DEDUP_REMOVED lines=12> */
.L_x_160:
[----:B------:R-:W-:Y:S05]  /*6620*/  BSYNC B1 ;  /* 0x0000000000017941 */ /* 0x000fea0003800000 */
.L_x_159:
        /* <DEDUP_REMOVED lines=12> */
.L_x_162:
[----:B------:R-:W-:Y:S05]  /*66f0*/  BSYNC B1 ;  /* 0x0000000000017941 */ /* 0x000fea0003800000 */
.L_x_161:
[----:B-----5:R-:W-:Y:S01]  /*6700*/  LOP3.LUT R26, R26, 0xff, RZ, 0xc0, !PT ;  /* 0x000000ff1a1a7812 */ /* 0x020fe200078ec0ff */
[----:B------:R-:W-:Y:S01]  /*6710*/  BSSY B1, `(.L_x_163) ;  /* 0x000000b000017945 */ /* 0x000fe20003800000 */
[----:B------:R-:W-:Y:S02]  /*6720*/  ISETP.LT.OR P0, PT, R6, 0x7a, !P0 ;  /* 0x0000007a0600780c */ /* 0x000fe40004701670 */
[----:B------:R-:W-:-:S05]  /*6730*/  F2FP.F16.E4M3.UNPACK_B R26, R26 ;  /* 0x0000001aff1a723e */ /* 0x000fca00020006ff */
[----:B------:R-:W-:-:S05]  /*6740*/  HADD2.F32 R26, -RZ, R26.H0_H0 ;  /* 0x2000001aff1a7230 */ /* 0x000fca0000004100 */
[----:B------:R-:W-:-:S04]  /*6750*/  FMUL R26, R26, R15 ;  /* 0x0000000f1a1a7220 */ /* 0x000fc80000400000 */
[----:B------:R-:W-:Y:S01]  /*6760*/  FFMA R26, R23, R14, R26 ;  /* 0x0000000e171a7223 */ /* 0x000fe2000000001a */
[----:B------:R-:W-:-:S04]  /*6770*/  PRMT R23, RZ, 0x7610, R23 ;  /* 0x00007610ff177816 */ /* 0x000fc80000000017 */
[----:B----4-:R-:W-:-:S05]  /*6780*/  F2FP.SATFINITE.E4M3.F32.PACK_AB_MERGE_C R27, RZ, R26, RZ ;  /* 0x0000001aff1b723e */ /* 0x010fca00048070ff */
[----:B------:R4:W-:Y:S01]  /*6790*/  @!P4 STG.E.U8 desc[UR18][R20.64+0x78], R27 ;  /* 0x0000781b1400c986 */ /* 0x0009e2000c101112 */
[----:B------:R-:W-:Y:S05]  /*67a0*/  @P0 BRA `(.L_x_164) ;  /* 0x0000000000040947 */ /* 0x000fea0003800000 */
[----:B------:R0:W5:Y:S02]  /*67b0*/  LDG.E.U8 R23, desc[UR18][R4.64+0x79] ;  /* 0x0000791204177981 */ /* 0x000164000c1e1100 */
.L_x_164:
[----:B------:R-:W-:Y:S05]  /*67c0*/  BSYNC B1 ;  /* 0x0000000000017941 */ /* 0x000fea0003800000 */
.L_x_163:
[----:B-----5:R-:W-:Y:S01]  /*67d0*/  LOP3.LUT R23, R23, 0xff, RZ, 0xc0, !PT ;  /* 0x000000ff17177812 */ /* 0x020fe200078ec0ff */
[----:B------:R-:W-:Y:S01]  /*67e0*/  BSSY B1, `(.L_x_165) ;  /* 0x000000b000017945 */ /* 0x000fe20003800000 */
[----:B------:R-:W-:Y:S02]  /*67f0*/  ISETP.LT.OR P3, PT, R6, 0x79, !P1 ;  /* 0x000000790600780c */ /* 0x000fe40004f61670 */
[----:B------:R-:W-:-:S05]  /*6800*/  F2FP.F16.E4M3.UNPACK_B R23, R23 ;  /* 0x00000017ff17723e */ /* 0x000fca00020006ff */
[----:B0-2---:R-:W-:-:S05]  /*6810*/  HADD2.F32 R4, -RZ, R23.H0_H0 ;  /* 0x20000017ff047230 */ /* 0x005fca0000004100 */
[----:B------:R-:W-:Y:S01]  /*6820*/  FMUL R5, R4, R15 ;  /* 0x0000000f04057220 */ /* 0x000fe20000400000 */
[----:B------:R-:W-:-:S03]  /*6830*/  PRMT R4, RZ, 0x7610, R4 ;  /* 0x00007610ff047816 */ /* 0x000fc60000000004 */
[----:B------:R-:W-:-:S05]  /*6840*/  FFMA R5, R22, R14, R5 ;  /* 0x0000000e16057223 */ /* 0x000fca0000000005 */
[----:B------:R-:W-:-:S05]  /*6850*/  F2FP.SATFINITE.E4M3.F32.PACK_AB_MERGE_C R5, RZ, R5, RZ ;  /* 0x00000005ff05723e */ /* 0x000fca00048070ff */
[----:B------:R0:W-:Y:S01]  /*6860*/  @!P0 STG.E.U8 desc[UR18][R20.64+0x79], R5 ;  /* 0x0000790514008986 */ /* 0x0001e2000c101112 */
[----:B------:R-:W-:Y:S05]  /*6870*/  @P3 BRA `(.L_x_166) ;  /* 0x0000000000043947 */ /* 0x000fea0003800000 */
[----:B------:R2:W5:Y:S02]  /*6880*/  LDG.E.U8 R4, desc[UR18][R24.64+0x78] ;  /* 0x0000781218047981 */ /* 0x000564000c1e1100 */
.L_x_166:
[----:B------:R-:W-:Y:S05]  /*6890*/  BSYNC B1 ;  /* 0x0000000000017941 */ /* 0x000fea0003800000 */
.L_x_165:
[----:B-----5:R-:W-:Y:S01]  /*68a0*/  LOP3.LUT R4, R4, 0xff, RZ, 0xc0, !PT ;  /* 0x000000ff04047812 */ /* 0x020fe200078ec0ff */
[----:B------:R-:W-:Y:S01]  /*68b0*/  BSSY B1, `(.L_x_167) ;  /* 0x000000b000017945 */ /* 0x000fe20003800000 */
[----:B------:R-:W-:Y:S02]  /*68c0*/  ISETP.LT.OR P1, PT, R6, 0x7a, !P1 ;  /* 0x0000007a0600780c */ /* 0x000fe40004f21670 */
[----:B------:R-:W-:-:S05]  /*68d0*/  F2FP.F16.E4M3.UNPACK_B R4, R4 ;  /* 0x00000004ff04723e */ /* 0x000fca00020006ff */
[----:B------:R-:W-:-:S05]  /*68e0*/  HADD2.F32 R4, -RZ, R4.H0_H0 ;  /* 0x20000004ff047230 */ /* 0x000fca0000004100 */
[----:B------:R-:W-:-:S04]  /*68f0*/  FMUL R4, R4, R15 ;  /* 0x0000000f04047220 */ /* 0x000fc80000400000 */
[----:B------:R-:W-:-:S05]  /*6900*/  FFMA R4, R89, R14, R4 ;  /* 0x0000000e59047223 */ /* 0x000fca0000000004 */
[----:B0-----:R-:W-:Y:S02]  /*6910*/  F2FP.SATFINITE.E4M3.F32.PACK_AB_MERGE_C R5, RZ, R4, RZ ;  /* 0x00000004ff05723e */ /* 0x001fe400048070ff */
[----:B------:R-:W-:-:S03]  /*6920*/  PRMT R4, RZ, 0x7610, R4 ;  /* 0x00007610ff047816 */ /* 0x000fc60000000004 */
[----:B------:R0:W-:Y:S01]  /*6930*/  @!P3 STG.E.U8 desc[UR18][R18.64+0x78], R5 ;  /* 0x000078051200b986 */ /* 0x0001e2000c101112 */
[----:B------:R-:W-:Y:S05]  /*6940*/  @P1 BRA `(.L_x_168) ;  /* 0x0000000000041947 */ /* 0x000fea0003800000 */
[----:B------:R0:W5:Y:S02]  /*6950*/  LDG.E.U8 R4, desc[UR18][R24.64+0x79] ;  /* 0x0000791218047981 */ /* 0x000164000c1e1100 */
.L_x_168:
[----:B------:R-:W-:Y:S05]  /*6960*/  BSYNC B1 ;  /* 0x0000000000017941 */ /* 0x000fea0003800000 */
.L_x_167:
[----:B------:R-:W-:Y:S05]  /*6970*/  @P1 BRA `(.L_x_169) ;  /* 0x0000001000281947 */ /* 0x000fea0003800000 */
[----:B-----5:R-:W-:-:S04]  /*6980*/  LOP3.LUT R4, R4, 0xff, RZ, 0xc0, !PT ;  /* 0x000000ff04047812 */ /* 0x020fc800078ec0ff */
[----:B------:R-:W-:-:S05]  /*6990*/  F2FP.F16.E4M3.UNPACK_B R4, R4 ;  /* 0x00000004ff04723e */ /* 0x000fca00020006ff */
[----:B------:R-:W-:-:S05]  /*69a0*/  HADD2.F32 R4, -RZ, R4.H0_H0 ;  /* 0x20000004ff047230 */ /* 0x000fca0000004100 */
[----:B0-----:R-:W-:-:S04]  /*69b0*/  FMUL R5, R4, R15 ;  /* 0x0000000f04057220 */ /* 0x001fc80000400000 */
[----:B------:R-:W-:-:S05]  /*69c0*/  FFMA R5, R88, R14, R5 ;  /* 0x0000000e58057223 */ /* 0x000fca0000000005 */
[----:B------:R-:W-:-:S05]  /*69d0*/  F2FP.SATFINITE.E4M3.F32.PACK_AB_MERGE_C R5, RZ, R5, RZ ;  /* 0x00000005ff05723e */ /* 0x000fca00048070ff */
[----:B------:R0:W-:Y:S01]  /*69e0*/  STG.E.U8 desc[UR18][R18.64+0x79], R5 ;  /* 0x0000790512007986 */ /* 0x0001e2000c101112 */
[----:B------:R-:W-:Y:S05]  /*69f0*/  BRA `(.L_x_169) ;  /* 0x0000001000087947 */ /* 0x000fea0003800000 */
.L_x_40:
[----:B------:R-:W-:Y:S01]  /*6a00*/  ISETP.GE.AND P1, PT, R30, 0x1, PT ;  /* 0x000000011e00780c */ /* 0x000fe20003f26270 */
[-C--:B--2---:R-:W-:Y:S01]  /*6a10*/  FMUL R151, R151, R14.reuse ;  /* 0x0000000e97977220 */ /* 0x084fe20000400000 */
[-C--:B------:R-:W-:Y:S01]  /*6a20*/  FMUL R146, R146, R14.reuse ;  /* 0x0000000e92927220 */ /* 0x080fe20000400000 */
[----:B------:R-:W-:Y:S01]  /*6a30*/  ISETP.GE.AND P0, PT, R30, 0x9, PT ;  /* 0x000000091e00780c */ /* 0x000fe20003f06270 */
[-C--:B------:R-:W-:Y:S01]  /*6a40*/  FMUL R149, R149, R14.reuse ;  /* 0x0000000e95957220 */ /* 0x080fe20000400000 */
[----:B------:R-:W-:Y:S01]  /*6a50*/  ISETP.LT.OR P4, PT, R6, 0x1, !P1 ;  /* 0x000000010600780c */ /* 0x000fe20004f81670 */
[-C--:B------:R-:W-:Y:S01]  /*6a60*/  FMUL R144, R144, R14.reuse ;  /* 0x0000000e90907220 */ /* 0x080fe20000400000 */
[----:B------:R-:W-:Y:S01]  /*6a70*/  ISETP.LT.OR P5, PT, R6, 0x2, !P1 ;  /* 0x000000020600780c */ /* 0x000fe20004fa1670 */
[-C--:B------:R-:W-:Y:S01]  /*6a80*/  FMUL R147, R147, R14.reuse ;  /* 0x0000000e93937220 */ /* 0x080fe20000400000 */
[----:B------:R-:W-:Y:S01]  /*6a90*/  F2FP.SATFINITE.E4M3.F32.PACK_AB_MERGE_C R151, RZ, R151, RZ ;  /* 0x00000097ff97723e */ /* 0x000fe200048070ff */
[----:B------:R-:W-:Y:S01]  /*6aa0*/  FMUL R142, R142, R14 ;  /* 0x0000000e8e8e7220 */ /* 0x000fe20000400000 */
[----:B------:R-:W-:Y:S01]  /*6ab0*/  F2FP.SATFINITE.E4M3.F32.PACK_AB_MERGE_C R5, RZ, R146, RZ ;  /* 0x00000092ff05723e */ /* 0x000fe200048070ff */
[-C--:B------:R-:W-:Y:S01]  /*6ac0*/  FMUL R145, R145, R14.reuse ;  /* 0x0000000e91917220 */ /* 0x080fe20000400000 */
[----:B------:R-:W-:Y:S01]  /*6ad0*/  ISETP.LT.OR P3, PT, R6, 0x1, !P0 ;  /* 0x000000010600780c */ /* 0x000fe20004761670 */
[-C--:B------:R-:W-:Y:S01]  /*6ae0*/  FMUL R140, R140, R14.reuse ;  /* 0x0000000e8c8c7220 */ /* 0x080fe20000400000 */
[C---:B------:R-:W-:Y:S01]  /*6af0*/  ISETP.LT.OR P6, PT, R6.reuse, 0xa, !P1 ;  /* 0x0000000a0600780c */ /* 0x040fe20004fc1670 */
[-C--:B------:R-:W-:Y:S01]  /*6b00*/  FMUL R143, R143, R14.reuse ;  /* 0x0000000e8f8f7220 */ /* 0x080fe20000400000 */
[----:B------:R-:W-:Y:S01]  /*6b10*/  F2FP.SATFINITE.E4M3.F32.PACK_AB_MERGE_C R149, RZ, R149, RZ ;  /* 0x00000095ff95723e */ /* 0x000fe200048070ff */
[----:B------:R-:W-:Y:S01]  /*6b20*/  @!P4 STG.E.U8 desc[UR18][R20.64], R151 ;  /* 0x000000971400c986 */ /* 0x000fe2000c101112 */
[----:B------:R-:W-:Y:S01]  /*6b30*/  ISETP.LT.OR P4, PT, R6, 0x2, !P0 ;  /* 0x000000020600780c */ /* 0x000fe20004781670 */
[----:B------:R-:W-:Y:S01]  /*6b40*/  FMUL R138, R138, R14 ;  /* 0x0000000e8a8a7220 */ /* 0x000fe20000400000 */
[----:B------:R-:W-:Y:S01]  /*6b50*/  F2FP.SATFINITE.E4M3.F32.PACK_AB_MERGE_C R25, RZ, R144, RZ ;  /* 0x00000090ff19723e */ /* 0x000fe200048070ff */
[----:B------:R0:W-:Y:S01]  /*6b60*/  @!P5 STG.E.U8 desc[UR18][R20.64+0x1], R5 ;  /* 0x000001051400d986 */ /* 0x0001e2000c101112 */
[C---:B------:R-:W-:Y:S01]  /*6b70*/  ISETP.LT.OR P5, PT, R6.reuse, 0x9, !P1 ;  /* 0x000000090600780c */ /* 0x040fe20004fa1670 */
[-C--:B------:R-:W-:Y:S01]  /*6b80*/  FMUL R141, R141, R14.reuse ;  /* 0x0000000e8d8d7220 */ /* 0x080fe20000400000 */
[----:B------:R-:W-:Y:S01]  /*6b90*/  F2FP.SATFINITE.E4M3.F32.PACK_AB_MERGE_C R147, RZ, R147, RZ ;  /* 0x00000093ff93723e */ /* 0x000fe200048070ff */
[----:B------:R-:W-:Y:S01]  /*6ba0*/  @!P3 STG.E.U8 desc[UR18][R18.64], R149 ;  /* 0x000000951200b986 */ /* 0x000fe2000c101112 */
[----:B------:R-:W-:Y:S01]  /*6bb0*/  ISETP.LT.OR P3, PT, R6, 0x9, !P0 ;  /* 0x000000090600780c */ /* 0x000fe20004761670 */
[-C--:B------:R-:W-:Y:S01]  /*6bc0*/  FMUL R136, R136, R14.reuse ;  /* 0x0000000e88887220 */ /* 0x080fe20000400000 */
[----:B------:R-:W-:Y:S01]  /*6bd0*/  F2FP.SATFINITE.E4M3.F32.PACK_AB_MERGE_C R145, RZ, R145, RZ ;  /* 0x00000091ff91723e */ /* 0x000fe200048070ff */
[-C--:B------:R-:W-:Y:S01]  /*6be0*/  FMUL R139, R139, R14.reuse ;  /* 0x0000000e8b8b7220 */ /* 0x080fe20000400000 */
[----:B------:R-:W-:Y:S01]  /*6bf0*/  F2FP.SATFINITE.E4M3.F32.PACK_AB_MERGE_C R143, RZ, R143, RZ ;  /* 0x0000008fff8f723e */ /* 0x000fe200048070ff */
[----:B------:R1:W-:Y:S01]  /*6c00*/  @!P4 STG.E.U8 desc[UR18][R18.64+0x1], R25 ;  /* 0x000001191200c986 */ /* 0x0003e2000c101112 */
[----:B------:R-:W-:Y:S01]  /*6c10*/  ISETP.LT.OR P4, PT, R6, 0xa, !P0 ;  /* 0x0000000a0600780c */ /* 0x000fe20004781670 */
[----:B------:R-:W-:Y:S01]  /*6c20*/  FMUL R134, R134, R14 ;  /* 0x0000000e86867220 */ /* 0x000fe20000400000 */
[----:B0-----:R-:W-:Y:S01]  /*6c30*/  F2FP.SATFINITE.E4M3.F32.PACK_AB_MERGE_C R5, RZ, R142, RZ ;  /* 0x0000008eff05723e */ /* 0x001fe200048070ff */
[----:B------:R-:W-:Y:S01]  /*6c40*/  @!P5 STG.E.U8 desc[UR18][R20.64+0x8], R147 ;  /* 0x000008931400d986 */ /* 0x000fe2000c101112 */
[C---:B------:R-:W-:Y:S01]  /*6c50*/  ISETP.LT.OR P5, PT, R6.reuse, 0x11, !P1 ;  /* 0x000000110600780c */ /* 0x040fe20004fa1670 */
[-C--:B------:R-:W-:Y:S01]  /*6c60*/  FMUL R137, R137, R14.reuse ;  /* 0x0000000e89897220 */ /* 0x080fe20000400000 */
[----:B------:R-:W-:Y:S01]  /*6c70*/  F2FP.SATFINITE.E4M3.F32.PACK_AB_MERGE_C R141, RZ, R141, RZ ;  /* 0x0000008dff8d723e */ /* 0x000fe200048070ff */
[----:B------:R0:W-:Y:S01]  /*6c80*/  @!P6 STG.E.U8 desc[UR18][R20.64+0x9], R5 ;  /* 0x000009051400e986 */ /* 0x0001e2000c101112 */
[----:B------:R-:W-:Y:S01]  /*6c90*/  ISETP.LT.OR P6, PT, R6, 0x12, !P1 ;  /* 0x000000120600780c */ /* 0x000fe20004fc1670 */
[----:B------:R-:W-:Y:S01]  /*6ca0*/  FMUL R132, R132, R14 ;  /* 0x0000000e84847220 */ /* 0x000fe20000400000 */
[----:B------:R-:W-:Y:S01]  /*6cb0*/  F2FP.SATFINITE.E4M3.F32.PACK_AB_MERGE_C R139, RZ, R139, RZ ;  /* 0x0000008bff8b723e */ /* 0x000fe200048070ff */
[----:B------:R-:W-:Y:S01]  /*6cc0*/  @!P3 STG.E.U8 desc[UR18][R18.64+0x8], R145 ;  /* 0x000008911200b986 */ /* 0x000fe2000c101112 */
[----:B-1----:R-:W-:Y:S01]  /*6cd0*/  F2FP.SATFINITE.E4M3.F32.PACK_AB_MERGE_C R25, RZ, R140, RZ ;  /* 0x0000008cff19723e */ /* 0x002fe200048070ff */
[-C--:B------:R-:W-:Y:S01]  /*6ce0*/  FMUL R135, R135, R14.reuse ;  /* 0x0000000e87877220 */ /* 0x080fe20000400000 */
[----:B------:R-:W-:Y:S01]  /*6cf0*/  ISETP.LT.OR P3, PT, R6, 0x11, !P0 ;  /* 0x000000110600780c */ /* 0x000fe20004761670 */
[-C--:B------:R-:W-:Y:S01]  /*6d00*/  FMUL R130, R130, R14.reuse ;  /* 0x0000000e82827220 */ /* 0x080fe20000400000 */
[----:B------:R-:W-:Y:S01]  /*6d10*/  F2FP.SATFINITE.E4M3.F32.PACK_AB_MERGE_C R137, RZ, R137, RZ ;  /* 0x00000089ff89723e */ /* 0x000fe200048070ff */
[----:B------:R1:W-:Y:S01]  /*6d20*/  @!P4 STG.E.U8 desc[UR18][R18.64+0x9], R25 ;  /* 0x000009191200c986 */ /* 0x0003e2000c101112 */
[C---:B------:R-:W-:Y:S01]  /*6d30*/  ISETP.LT.OR P4, PT, R6.reuse, 0x12, !P0 ;  /* 0x000000120600780c */ /* 0x040fe20004781670 */
[----:B------:R-:W-:Y:S01]  /*6d40*/  FMUL R133, R133, R14 ;  /* 0x0000000e85857220 */ /* 0x000fe20000400000 */
[----:B0-----:R-:W-:Y:S01]  /*6d50*/  F2FP.SATFINITE.E4M3.F32.PACK_AB_MERGE_C R5, RZ, R138, RZ ;  /* 0x0000008aff05723e */ /* 0x001fe200048070ff */
[----:B------:R-:W-:Y:S01]  /*6d60*/  @!P5 STG.E.U8 desc[UR18][R20.64+0x10], R143 ;  /* 0x0000108f1400d986 */ /* 0x000fe2000c101112 */
[----:B------:R-:W-:Y:S01]  /*6d70*/  ISETP.LT.OR P5, PT, R6, 0x19, !P1 ;  /* 0x000000190600780c */ /* 0x000fe20004fa1670 */
[-C--:B------:R-:W-:Y:S01]  /*6d80*/  FMUL R128, R128, R14.reuse ;  /* 0x0000000e80807220 */ /* 0x080fe20000400000 */
[----:B------:R-:W-:Y:S01]  /*6d90*/  F2FP.SATFINITE.E4M3.F32.PACK_AB_MERGE_C R135, RZ, R135, RZ ;  /* 0x00000087ff87723e */ /* 0x000fe200048070ff */
[----:B------:R0:W-:Y:S01]  /*6da0*/  @!P6 STG.E.U8 desc[UR18][R20.64+0x11], R5 ;  /* 0x000011051400e986 */ /* 0x0001e2000c101112 */
[----:B------:R-:W-:Y:S01]  /*6db0*/  ISETP.LT.OR P6, PT, R6, 0x1a, !P1 ;  /* 0x0000001a0600780c */ /* 0x000fe20004fc1670 */
[-C--:B------:R-:W-:Y:S01]  /*6dc0*/  FMUL R131, R131, R14.reuse ;  /* 0x0000000e83837220 */ /* 0x080fe20000400000 */
[----:B------:R-:W-:Y:S01]  /*6dd0*/  FMUL R126, R126, R14 ;  /* 0x0000000e7e7e7220 */ /* 0x000fe20000400000 */
[----:B-1----:R-:W-:Y:S01]  /*6de0*/  F2FP.SATFINITE.E4M3.F32.PACK_AB_MERGE_C R25, RZ, R136, RZ ;  /* 0x00000088ff19723e */ /* 0x002fe200048070ff */
[----:B------:R-:W-:Y:S01]  /*6df0*/  @!P3 STG.E.U8 desc[UR18][R18.64+0x10], R141 ;  /* 0x0000108d1200b986 */ /* 0x000fe2000c101112 */
[C---:B------:R-:W-:Y:S01]  /*6e00*/  ISETP.LT.OR P3, PT, R6.reuse, 0x19, !P0 ;  /* 0x000000190600780c */ /* 0x040fe20004761670 */
        /* <DEDUP_REMOVED lines=37> */
[-C--:B------:R-:W-:Y:S01]  /*7060*/  FMUL R114, R114, R14.reuse ;  /* 0x0000000e72727220 */ /* 0x080fe20000400000 */
        /* <DEDUP_REMOVED lines=81> */
[C---:B------:R-:W-:Y:S01]  /*7580*/  ISETP.LT.OR P6, PT, R6.reuse, 0x52, !P1 ;  /* 0x000000520600780c */ /* 0x040fe20004fc1670 */
        /* <DEDUP_REMOVED lines=22> */
[----:B------:R-:W-:-:S02]  /*76f0*/  ISETP.LT.OR P3, PT, R6, 0x59, !P0 ;  /* 0x000000590600780c */ /* 0x000fc40004761670 */
[----:B------:R-:W-:Y:S01]  /*7700*/  F2FP.SATFINITE.E4M3.F32.PACK_AB_MERGE_C R93, RZ, R93, RZ ;  /* 0x0000005dff5d723e */ /* 0x000fe200048070ff */
[----:B------:R1:W-:Y:S01]  /*7710*/  @!P4 STG.E.U8 desc[UR18][R18.64+0x51], R25 ;  /* 0x000051191200c986 */ /* 0x0003e2000c101112 */
[C---:B------:R-:W-:Y:S02]  /*7720*/  ISETP.LT.OR P4, PT, R6.reuse, 0x5a, !P0 ;  /* 0x0000005a0600780c */ /* 0x040fe40004781670 */
[----:B0-----:R-:W-:Y:S01]  /*7730*/  F2FP.SATFINITE.E4M3.F32.PACK_AB_MERGE_C R5, RZ, R102, RZ ;  /* 0x00000066ff05723e */ /* 0x001fe200048070ff */
[----:B------:R-:W-:Y:S01]  /*7740*/  @!P5 STG.E.U8 desc[UR18][R20.64+0x58], R107 ;  /* 0x0000586b1400d986 */ /* 0x000fe2000c101112 */
[C---:B------:R-:W-:Y:S02]  /*7750*/  ISETP.LT.OR P5, PT, R6.reuse, 0x61, !P1 ;  /* 0x000000610600780c */ /* 0x040fe40004fa1670 */
[----:B------:R-:W-:Y:S01]  /*7760*/  F2FP.SATFINITE.E4M3.F32.PACK_AB_MERGE_C R23, RZ, R23, RZ ;  /* 0x00000017ff17723e */ /* 0x000fe200048070ff */
[----:B------:R0:W-:Y:S01]  /*7770*/  @!P6 STG.E.U8 desc[UR18][R20.64+0x59], R5 ;  /* 0x000059051400e986 */ /* 0x0001e2000c101112 */
[----:B------:R-:W-:-:S02]  /*7780*/  ISETP.LT.OR P6, PT, R6, 0x62, !P1 ;  /* 0x000000620600780c */ /* 0x000fc40004fc1670 */
[----:B------:R-:W-:Y:S01]  /*7790*/  F2FP.SATFINITE.E4M3.F32.PACK_AB_MERGE_C R89, RZ, R89, RZ ;  /* 0x00000059ff59723e */ /* 0x000fe200048070ff */
[----:B------:R-:W-:Y:S01]  /*77a0*/  @!P3 STG.E.U8 desc[UR18][R18.64+0x58], R105 ;  /* 0x000058691200b986 */ /* 0x000fe2000c101112 */
[----:B-1----:R-:W-:Y:S02]  /*77b0*/  F2FP.SATFINITE.E4M3.F32.PACK_AB_MERGE_C R25, RZ, R100, RZ ;  /* 0x00000064ff19723e */ /* 0x002fe400048070ff */
[C---:B------:R-:W-:Y:S02]  /*77c0*/  ISETP.LT.OR P3, PT, R6.reuse, 0x61, !P0 ;  /* 0x000000610600780c */ /* 0x040fe40004761670 */
[----:B------:R-:W-:Y:S01]  /*77d0*/  F2FP.SATFINITE.E4M3.F32.PACK_AB_MERGE_C R27, RZ, R88, RZ ;  /* 0x00000058ff1b723e */ /* 0x000fe200048070ff */
[----:B------:R1:W-:Y:S01]  /*77e0*/  @!P4 STG.E.U8 desc[UR18][R18.64+0x59], R25 ;  /* 0x000059191200c986 */ /* 0x0003e2000c101112 */
[C---:B------:R-:W-:Y:S02]  /*77f0*/  ISETP.LT.OR P4, PT, R6.reuse, 0x62, !P0 ;  /* 0x000000620600780c */ /* 0x040fe40004781670 */
[----:B0-----:R-:W-:Y:S01]  /*7800*/  F2FP.SATFINITE.E4M3.F32.PACK_AB_MERGE_C R5, RZ, R98, RZ ;  /* 0x00000062ff05723e */ /* 0x001fe200048070ff */
[----:B------:R-:W-:Y:S01]  /*7810*/  @!P5 STG.E.U8 desc[UR18][R20.64+0x60], R101 ;  /* 0x000060651400d986 */ /* 0x000fe2000c101112 */
[----:B------:R-:W-:-:S03]  /*7820*/  ISETP.LT.OR P5, PT, R6, 0x69, !P1 ;  /* 0x000000690600780c */ /* 0x000fc60004fa1670 */
[----:B------:R0:W-:Y:S01]  /*7830*/  @!P6 STG.E.U8 desc[UR18][R20.64+0x61], R5 ;  /* 0x000061051400e986 */ /* 0x0001e2000c101112 */
[C---:B------:R-:W-:Y:S02]  /*7840*/  ISETP.LT.OR P6, PT, R6.reuse, 0x6a, !P1 ;  /* 0x0000006a0600780c */ /* 0x040fe40004fc1670 */
[----:B-1----:R-:W-:Y:S01]  /*7850*/  F2FP.SATFINITE.E4M3.F32.PACK_AB_MERGE_C R25, RZ, R96, RZ ;  /* 0x00000060ff19723e */ /* 0x002fe200048070ff */
[----:B------:R-:W-:Y:S01]  /*7860*/  @!P3 STG.E.U8 desc[UR18][R18.64+0x60], R103 ;  /* 0x000060671200b986 */ /* 0x000fe2000c101112 */
[----:B------:R-:W-:-:S03]  /*7870*/  ISETP.LT.OR P3, PT, R6, 0x69, !P0 ;  /* 0x000000690600780c */ /* 0x000fc60004761670 */
        /* <DEDUP_REMOVED lines=12> */
[C---:B------:R-:W-:Y:S01]  /*7940*/  ISETP.LT.OR P1, PT, R6.reuse, 0x7a, !P1 ;  /* 0x0000007a0600780c */ /* 0x040fe20004f21670 */
[----:B------:R2:W-:Y:S01]  /*7950*/  @!P5 STG.E.U8 desc[UR18][R20.64+0x70], R95 ;  /* 0x0000705f1400d986 */ /* 0x0005e2000c101112 */
[C---:B------:R-:W-:Y:S02]  /*7960*/  ISETP.LT.OR P5, PT, R6.reuse, 0x72, !P0 ;  /* 0x000000720600780c */ /* 0x040fe400047a1670 */
[----:B0-----:R-:W-:Y:S01]  /*7970*/  F2FP.SATFINITE.E4M3.F32.PACK_AB_MERGE_C R5, RZ, R90, RZ ;  /* 0x0000005aff05723e */ /* 0x001fe200048070ff */
[----:B------:R2:W-:Y:S01]  /*7980*/  @!P6 STG.E.U8 desc[UR18][R20.64+0x71], R91 ;  /* 0x0000715b1400e986 */ /* 0x0005e2000c101112 */
[C---:B------:R-:W-:Y:S02]  /*7990*/  ISETP.LT.OR P6, PT, R6.reuse, 0x79, !P0 ;  /* 0x000000790600780c */ /* 0x040fe400047c1670 */
[----:B------:R-:W-:Y:S01]  /*79a0*/  ISETP.LT.OR P0, PT, R6, 0x7a, !P0 ;  /* 0x0000007a0600780c */ /* 0x000fe20004701670 */
[----:B------:R2:W-:Y:S01]  /*79b0*/  @!P3 STG.E.U8 desc[UR18][R18.64+0x70], R93 ;  /* 0x0000705d1200b986 */ /* 0x0005e2000c101112 */
[----:B-1----:R-:W-:-:S05]  /*79c0*/  F2FP.SATFINITE.E4M3.F32.PACK_AB_MERGE_C R25, RZ, R22, RZ ;  /* 0x00000016ff19723e */ /* 0x002fca00048070ff */
[----:B------:R2:W-:Y:S04]  /*79d0*/  @!P5 STG.E.U8 desc[UR18][R18.64+0x71], R5 ;  /* 0x000071051200d986 */ /* 0x0005e8000c101112 */
[----:B------:R2:W-:Y:S04]  /*79e0*/  @!P4 STG.E.U8 desc[UR18][R20.64+0x78], R23 ;  /* 0x000078171400c986 */ /* 0x0005e8000c101112 */
[----:B------:R2:W-:Y:S04]  /*79f0*/  @!P1 STG.E.U8 desc[UR18][R20.64+0x79], R25 ;  /* 0x0000791914009986 */ /* 0x0005e8000c101112 */
[----:B------:R2:W-:Y:S04]  /*7a00*/  @!P6 STG.E.U8 desc[UR18][R18.64+0x78], R89 ;  /* 0x000078591200e986 */ /* 0x0005e8000c101112 */
[----:B------:R2:W-:Y:S02]  /*7a10*/  @!P0 STG.E.U8 desc[UR18][R18.64+0x79], R27 ;  /* 0x0000791b12008986 */ /* 0x0005e4000c101112 */
.L_x_169:
[----:B------:R-:W-:Y:S05]  /*7a20*/  BSYNC B0 ;  /* 0x0000000000007941 */ /* 0x000fea0003800000 */
.L_x_39:
[C---:B------:R-:W-:Y:S01]  /*7a30*/  LEA R2, P0, R8.reuse, R2, 0x1 ;  /* 0x0000000208027211 */ /* 0x040fe200078008ff */
[----:B------:R-:W-:Y:S01]  /*7a40*/  ULDC.64 UR6, c[0x0][0x650] ;  /* 0x0001940000067ab9 */ /* 0x000fe20000000a00 */
[----:B-----5:R-:W-:Y:S01]  /*7a50*/  IMAD.U32 R4, RZ, RZ, UR16 ;  /* 0x00000010ff047e24 */ /* 0x020fe2000f8e00ff */
[----:B0-2---:R-:W-:Y:S01]  /*7a60*/  PRMT R18, RZ, 0x7610, R18 ;  /* 0x00007610ff127816 */ /* 0x005fe20000000012 */
[----:B------:R-:W-:Y:S01]  /*7a70*/  IMAD.MOV.U32 R6, RZ, RZ, -0x1 ;  /* 0xffffffffff067424 */ /* 0x000fe200078e00ff */
[----:B------:R-:W-:Y:S01]  /*7a80*/  LEA.HI.X R3, R8, R3, R0, 0x1, P0 ;  /* 0x0000000308037211 */ /* 0x000fe200000f0c00 */
[----:B------:R0:W-:Y:S01]  /*7a90*/  SYNCS.ARRIVE.TRANS64.A1T0 RZ, [R4+UR21], RZ ;  /* 0x000000ff04ff79a7 */ /* 0x0001e20008100015 */
[----:B------:R-:W-:Y:S01]  /*7aa0*/  ISETP.GE.U32.AND P0, PT, R2, UR6, PT ;  /* 0x0000000602007c0c */ /* 0x000fe2000bf06070 */
[----:B------:R-:W-:-:S03]  /*7ab0*/  IMAD.MOV.U32 R5, RZ, RZ, -0x1 ;  /* 0xffffffffff057424 */ /* 0x000fc600078e00ff */
[----:B------:R-:W-:Y:S01]  /*7ac0*/  ISETP.GE.U32.AND.EX P0, PT, R3, UR7, PT, P0 ;  /* 0x0000000703007c0c */ /* 0x000fe2000bf06100 */
[----:B0-----:R-:W-:-:S12]  /*7ad0*/  IMAD.MOV.U32 R4, RZ, RZ, -0x1 ;  /* 0xffffffffff047424 */ /* 0x001fd800078e00ff */
[----:B------:R-:W-:Y:S05]  /*7ae0*/  @P0 BRA `(.L_x_170) ;  /* 0x0000000400600947 */ /* 0x000fea0003800000 */
[----:B------:R-:W0:Y:S01]  /*7af0*/  S2R R28, SR_CTAID.X ;  /* 0x00000000001c7919 */ /* 0x000e220000002500 */
[----:B------:R-:W2:Y:S01]  /*7b00*/  LDC.64 R22, c[0x0][0x628] ;  /* 0x00018a00ff167b82 */ /* 0x000ea20000000a00 */
[----:B------:R-:W-:Y:S01]  /*7b10*/  ULDC UR6, c[0x0][0x150] ;  /* 0x0000540000067ab9 */ /* 0x000fe20000000800 */
[----:B-1--4-:R-:W-:Y:S01]  /*7b20*/  IMAD.MOV.U32 R20, RZ, RZ, R2 ;  /* 0x000000ffff147224 */ /* 0x012fe200078e0002 */
[----:B------:R-:W1:Y:S01]  /*7b30*/  S2R R30, SR_CTAID.Y ;  /* 0x00000000001e7919 */ /* 0x000e620000002600 */
[----:B------:R-:W-:-:S04]  /*7b40*/  IMAD.MOV.U32 R21, RZ, RZ, R3 ;  /* 0x000000ffff157224 */ /* 0x000fc800078e0003 */
[----:B------:R-:W4:Y:S08]  /*7b50*/  LDC R31, c[0x0][0x144] ;  /* 0x00005100ff1f7b82 */ /* 0x000f300000000800 */
[----:B------:R-:W1:Y:S08]  /*7b60*/  LDC R6, c[0x0][0x630] ;  /* 0x00018c00ff067b82 */ /* 0x000e700000000800 */
[----:B------:R-:W1:Y:S01]  /*7b70*/  LDC.64 R26, c[0x0][0x620] ;  /* 0x00018800ff1a7b82 */ /* 0x000e620000000a00 */
[----:B--2---:R-:W-:-:S04]  /*7b80*/  ISETP.NE.U32.AND P0, PT, R22, RZ, PT ;  /* 0x000000ff1600720c */ /* 0x004fc80003f05070 */
[----:B------:R-:W-:Y:S02]  /*7b90*/  ISETP.NE.AND.EX P0, PT, R23, RZ, PT, P0 ;  /* 0x000000ff1700720c */ /* 0x000fe40003f05300 */
[----:B0-----:R-:W-:-:S05]  /*7ba0*/  I2FP.F32.U32 R4, R28 ;  /* 0x0000001c00047245 */ /* 0x001fca0000201000 */
[----:B------:R-:W-:-:S04]  /*7bb0*/  FMUL R4, R4, UR6 ;  /* 0x0000000604047c20 */ /* 0x000fc80008400000 */
[----:B------:R0:W2:Y:S02]  /*7bc0*/  F2I.U32.TRUNC.NTZ R29, R4 ;  /* 0x00000004001d7305 */ /* 0x0000a4000020f000 */
[----:B----4-:R-:W-:Y:S05]  /*7bd0*/  @!P0 BRA `(.L_x_171) ;  /* 0x0000000000288947 */ /* 0x010fea0003800000 */
[----:B------:R-:W4:Y:S02]  /*7be0*/  LDC R5, c[0x0][0x634] ;  /* 0x00018d00ff057b82 */ /* 0x000f240000000800 */
[----:B----4-:R-:W-:-:S05]  /*7bf0*/  IADD3 R21, P0, R2, R5, RZ ;  /* 0x0000000502157210 */ /* 0x010fca0007f1e0ff */
[----:B---3--:R-:W-:-:S04]  /*7c00*/  IMAD.X R25, RZ, RZ, R3, P0 ;  /* 0x000000ffff197224 */ /* 0x008fc800000e0603 */
[----:B0-----:R-:W-:-:S04]  /*7c10*/  IMAD.WIDE.U32 R4, R25, R22, RZ ;  /* 0x0000001619047225 */ /* 0x001fc800078e00ff */
[----:B------:R-:W-:-:S04]  /*7c20*/  IMAD.WIDE.U32 R18, P0, R21, R23, R4 ;  /* 0x0000001715127225 */ /* 0x000fc80007800004 */
[----:B------:R-:W-:-:S04]  /*7c30*/  IMAD.WIDE.U32 R4, R21, R22, RZ ;  /* 0x0000001615047225 */ /* 0x000fc800078e00ff */
[----:B------:R-:W-:Y:S01]  /*7c40*/  IMAD.X R21, RZ, RZ, RZ, P0 ;  /* 0x000000ffff157224 */ /* 0x000fe200000e06ff */
[----:B------:R-:W-:Y:S01]  /*7c50*/  IADD3 RZ, P0, R5, R18, RZ ;  /* 0x0000001205ff7210 */ /* 0x000fe20007f1e0ff */
[----:B------:R-:W-:-:S04]  /*7c60*/  IMAD.MOV.U32 R20, RZ, RZ, R19 ;  /* 0x000000ffff147224 */ /* 0x000fc800078e0013 */
[----:B------:R-:W-:-:S08]  /*7c70*/  IMAD.WIDE.U32.X R20, R25, R23, R20, P0 ;  /* 0x0000001719147225 */ /* 0x000fd000000e0414 */
.L_x_171:
[-CC-:B-1-3--:R-:W-:Y:S01]  /*7c80*/  SHF.R.U64 R24, R20, R6.reuse, R21.reuse ;  /* 0x0000000614187219 */ /* 0x18afe20000001215 */
[----:B------:R-:W1:Y:S01]  /*7c90*/  LDC.64 R34, c[0x0][0x640] ;  /* 0x00019000ff227b82 */ /* 0x000e620000000a00 */
[----:B0-----:R-:W-:Y:S01]  /*7ca0*/  SHF.R.U32.HI R4, RZ, R6, R21 ;  /* 0x00000006ff047219 */ /* 0x001fe20000011615 */
[----:B--2---:R-:W-:Y:S01]  /*7cb0*/  IMAD.MOV R29, RZ, RZ, -R29 ;  /* 0x000000ffff1d7224 */ /* 0x004fe200078e0a1d */
[----:B------:R-:W-:Y:S01]  /*7cc0*/  IADD3 R19, P0, RZ, -R24, RZ ;  /* 0x80000018ff137210 */ /* 0x000fe20007f1e0ff */
[----:B------:R-:W-:Y:S01]  /*7cd0*/  ULDC UR6, c[0x0][0x154] ;  /* 0x0000550000067ab9 */ /* 0x000fe20000000800 */
[----:B------:R-:W-:Y:S02]  /*7ce0*/  IMAD.MOV.U32 R21, RZ, RZ, 0x1 ;  /* 0x00000001ff157424 */ /* 0x000fe400078e00ff */
[----:B------:R-:W-:Y:S01]  /*7cf0*/  IMAD R29, R31, R29, R28 ;  /* 0x0000001d1f1d7224 */ /* 0x000fe200078e021c */
[----:B------:R-:W0:Y:S01]  /*7d00*/  LDC R18, c[0x0][0x618] ;  /* 0x00018600ff127b82 */ /* 0x000e220000000800 */
[----:B------:R-:W-:-:S04]  /*7d10*/  IMAD.X R5, RZ, RZ, ~R4, P0 ;  /* 0x000000ffff057224 */ /* 0x000fc800000e0e04 */
[-C--:B------:R-:W-:Y:S02]  /*7d20*/  IMAD R6, R5, R26.reuse, RZ ;  /* 0x0000001a05067224 */ /* 0x080fe400078e02ff */
[C---:B------:R-:W-:Y:S01]  /*7d30*/  IMAD.WIDE.U32 R4, R19.reuse, R26, R2 ;  /* 0x0000001a13047225 */ /* 0x040fe200078e0002 */
[----:B------:R-:W2:Y:S03]  /*7d40*/  LDC R20, c[0x0][0x608] ;  /* 0x00018200ff147b82 */ /* 0x000ea60000000800 */
[----:B------:R-:W-:Y:S01]  /*7d50*/  IMAD R19, R19, R27, R6 ;  /* 0x0000001b13137224 */ /* 0x000fe200078e0206 */
[----:B------:R-:W-:-:S03]  /*7d60*/  I2FP.F32.U32 R6, R30 ;  /* 0x0000001e00067245 */ /* 0x000fc60000201000 */
[----:B------:R-:W-:Y:S01]  /*7d70*/  IMAD.IADD R5, R5, 0x1, R19 ;  /* 0x0000000105057824 */ /* 0x000fe200078e0213 */
[----:B------:R-:W3:Y:S01]  /*7d80*/  LDC R32, c[0x0][0x658] ;  /* 0x00019600ff207b82 */ /* 0x000ee20000000800 */
[----:B-1----:R-:W-:Y:S01]  /*7d90*/  ISETP.NE.U32.AND P0, PT, R34, RZ, PT ;  /* 0x000000ff2200720c */ /* 0x002fe20003f05070 */
[----:B------:R-:W-:-:S03]  /*7da0*/  IMAD.MOV.U32 R19, RZ, RZ, -0x1 ;  /* 0xffffffffff137424 */ /* 0x000fc600078e00ff */
[----:B------:R-:W-:-:S03]  /*7db0*/  ISETP.NE.AND.EX P0, PT, R35, RZ, PT, P0 ;  /* 0x000000ff2300720c */ /* 0x000fc60003f05300 */
[----:B------:R-:W1:Y:S01]  /*7dc0*/  LDC R27, c[0x0][0x148] ;  /* 0x00005200ff1b7b82 */ /* 0x000e620000000800 */
[-CC-:B0-----:R-:W-:Y:S02]  /*7dd0*/  SHF.R.U64 R22, R4, R18.reuse, R5.reuse ;  /* 0x0000001204167219 */ /* 0x181fe40000001205 */
[----:B------:R-:W-:Y:S01]  /*7de0*/  SHF.R.U32.HI R5, RZ, R18, R5 ;  /* 0x00000012ff057219 */ /* 0x000fe20000011605 */
[----:B------:R-:W-:-:S04]  /*7df0*/  FMUL R18, R6, UR6 ;  /* 0x0000000606127c20 */ /* 0x000fc80008400000 */
[----:B------:R-:W0:Y:S01]  /*7e00*/  LDC R28, c[0x0][0x600] ;  /* 0x00018000ff1c7b82 */ /* 0x000e220000000800 */
[----:B------:R4:W0:Y:S01]  /*7e10*/  F2I.U32.TRUNC.NTZ R25, R18 ;  /* 0x0000001200197305 */ /* 0x000822000020f000 */
[-CC-:B--2---:R-:W-:Y:S02]  /*7e20*/  SHF.R.U64 R6, R22, R20.reuse, R5.reuse ;  /* 0x0000001416067219 */ /* 0x184fe40000001205 */
[----:B------:R-:W-:-:S04]  /*7e30*/  SHF.R.U32.HI R5, RZ, R20, R5 ;  /* 0x00000014ff057219 */ /* 0x000fc80000011605 */
[----:B------:R-:W2:Y:S01]  /*7e40*/  LDC R33, c[0x0][0x648] ;  /* 0x00019200ff217b82 */ /* 0x000ea20000000800 */
[-CC-:B---3--:R-:W-:Y:S02]  /*7e50*/  SHF.R.U64 R26, R6, R32.reuse, R5.reuse ;  /* 0x00000020061a7219 */ /* 0x188fe40000001205 */
[-C--:B------:R-:W-:Y:S02]  /*7e60*/  SHF.L.U32 R19, R19, R32.reuse, RZ ;  /* 0x0000002013137219 */ /* 0x080fe400000006ff */
[-C--:B------:R-:W-:Y:S01]  /*7e70*/  SHF.R.U32.HI R5, RZ, R32.reuse, R5 ;  /* 0x00000020ff057219 */ /* 0x080fe20000011605 */
[----:B------:R-:W-:Y:S01]  /*7e80*/  IMAD.MOV.U32 R4, RZ, RZ, R26 ;  /* 0x000000ffff047224 */ /* 0x000fe200078e001a */
[----:B------:R-:W-:Y:S01]  /*7e90*/  SHF.L.U32 R32, R21, R32, RZ ;  /* 0x0000002015207219 */ /* 0x000fe200000006ff */
[----:B------:R-:W3:Y:S01]  /*7ea0*/  LDC R36, c[0x0][0x638] ;  /* 0x00018e00ff247b82 */ /* 0x000ee20000000800 */
[----:B------:R-:W-:-:S07]  /*7eb0*/  LOP3.LUT R31, RZ, R19, RZ, 0x33, !PT ;  /* 0x00000013ff1f7212 */ /* 0x000fce00078e33ff */
[----:B------:R-:W0:Y:S01]  /*7ec0*/  LDC R37, c[0x0][0x610] ;  /* 0x00018400ff257b82 */ /* 0x000e220000000800 */
[----:B----4-:R-:W-:Y:S05]  /*7ed0*/  @!P0 BRA `(.L_x_172) ;  /* 0x0000000000288947 */ /* 0x010fea0003800000 */
[----:B------:R-:W4:Y:S02]  /*7ee0*/  LDC R21, c[0x0][0x64c] ;  /* 0x00019300ff157b82 */ /* 0x000f240000000800 */
[----:B----4-:R-:W-:-:S05]  /*7ef0*/  IADD3 R21, P0, R26, R21, RZ ;  /* 0x000000151a157210 */ /* 0x010fca0007f1e0ff */
        /* <DEDUP_REMOVED lines=8> */
.L_x_172:
[----:B--2---:R-:W-:Y:S01]  /*7f80*/  SHF.R.U64 R4, R4, R33, R5 ;  /* 0x0000002104047219 */ /* 0x004fe20000001205 */
[----:B0-----:R-:W-:Y:S01]  /*7f90*/  VIADD R21, R28, 0xffffffff ;  /* 0xffffffff1c157836 */ /* 0x001fe20000000000 */
[----:B------:R-:W-:Y:S01]  /*7fa0*/  LOP3.LUT R19, R6, R31, RZ, 0xc0, !PT ;  /* 0x0000001f06137212 */ /* 0x000fe200078ec0ff */
[----:B------:R-:W-:Y:S02]  /*7fb0*/  IMAD.MOV R25, RZ, RZ, -R25 ;  /* 0x000000ffff197224 */ /* 0x000fe400078e0a19 */
[----:B------:R-:W-:Y:S02]  /*7fc0*/  IMAD.MOV R5, RZ, RZ, -R4 ;  /* 0x000000ffff057224 */ /* 0x000fe400078e0a04 */
[----:B------:R-:W-:Y:S01]  /*7fd0*/  IMAD R6, R32, R4, R19 ;  /* 0x0000000420067224 */ /* 0x000fe200078e0213 */
[----:B------:R-:W-:Y:S01]  /*7fe0*/  LOP3.LUT R19, R22, R21, RZ, 0xc0, !PT ;  /* 0x0000001516137212 */ /* 0x000fe200078ec0ff */
[----:B-1----:R-:W-:Y:S02]  /*7ff0*/  @P2 IMAD R29, R27, R25, R30 ;  /* 0x000000191b1d2224 */ /* 0x002fe400078e021e */
[----:B---3--:R-:W-:-:S02]  /*8000*/  IMAD R4, R5, R36, R26 ;  /* 0x0000002405047224 */ /* 0x008fc400078e021a */
[----:B------:R-:W-:Y:S02]  /*8010*/  IMAD R6, R6, R37, R29 ;  /* 0x0000002506067224 */ /* 0x000fe400078e021d */
[----:B------:R-:W-:Y:S02]  /*8020*/  IMAD R19, R4, R28, R19 ;  /* 0x0000001c04137224 */ /* 0x000fe400078e0213 */
[----:B------:R-:W-:Y:S02]  /*8030*/  IMAD.MOV.U32 R18, RZ, RZ, 0x1 ;  /* 0x00000001ff127424 */ /* 0x000fe400078e00ff */
[----:B------:R-:W-:Y:S01]  /*8040*/  IMAD.MOV.U32 R4, RZ, RZ, R24 ;  /* 0x000000ffff047224 */ /* 0x000fe200078e0018 */
[----:B------:R-:W-:Y:S02]  /*8050*/  SEL R5, R19, R6, !P2 ;  /* 0x0000000613057207 */ /* 0x000fe40005000000 */
[----:B------:R-:W-:-:S07]  /*8060*/  SEL R6, R6, R19, !P2 ;  /* 0x0000001306067207 */ /* 0x000fce0005000000 */
.L_x_170:
[----:B------:R-:W-:Y:S02]  /*8070*/  LOP3.LUT P0, RZ, R18, 0xff, RZ, 0xc0, !PT ;  /* 0x000000ff12ff7812 */ /* 0x000fe4000780c0ff */
[----:B------:R-:W-:-:S11]  /*8080*/  LOP3.LUT R150, R150, 0x1, RZ, 0x3c, !PT ;  /* 0x0000000196967812 */ /* 0x000fd600078e3cff */
[----:B------:R-:W-:Y:S05]  /*8090*/  @P0 BRA `(.L_x_173) ;  /* 0xffffff9400680947 */ /* 0x000fea000383ffff */
[----:B------:R-:W-:Y:S05]  /*80a0*/  EXIT ;  /* 0x000000000000794d */ /* 0x000fea0003800000 */
.L_x_17:
[----:B------:R-:W-:-:S08]  /*80b0*/  ISETP.NE.AND P0, PT, R18, RZ, PT ;  /* 0x000000ff1200720c */ /* 0x000fd00003f05270 */
[----:B--23-5:R-:W0:-:S00]  /*80c0*/  USETMAXREG.DEALLOC.CTAPOOL 0x28 ;  /* 0x00000028000079c8 */ /* 0x02ce0000080e0500 */
[----:B------:R-:W-:Y:S05]  /*80d0*/  @P0 EXIT ;  /* 0x000000000000094d */ /* 0x000fea0003800000 */
[----:B0-----:R-:W-:Y:S01]  /*80e0*/  LOP3.LUT P0, RZ, R20, 0xff, RZ, 0xc0, !PT ;  /* 0x000000ff14ff7812 */ /* 0x001fe2000780c0ff */
[----:B------:R-:W-:Y:S02]  /*80f0*/  IMAD.MOV.U32 R12, RZ, RZ, 0x1 ;  /* 0x00000001ff0c7424 */ /* 0x000fe400078e00ff */
[----:B------:R-:W-:-:S10]  /*8100*/  IMAD.MOV.U32 R13, RZ, RZ, RZ ;  /* 0x000000ffff0d7224 */ /* 0x000fd400078e00ff */
[----:B------:R-:W-:Y:S05]  /*8110*/  @!P0 BRA `(.L_x_174) ;  /* 0x0000000c00288947 */ /* 0x000fea0003800000 */
[----:B------:R-:W0:Y:S01]  /*8120*/  S2R R17, SR_CgaCtaId ;  /* 0x0000000000117919 */ /* 0x000e220000008800 */
[----:B------:R-:W-:Y:S01]  /*8130*/  LOP3.LUT P0, RZ, R11, 0x1f, RZ, 0xc0, !PT ;  /* 0x0000001f0bff7812 */ /* 0x000fe2000780c0ff */
[----:B------:R-:W-:Y:S01]  /*8140*/  ULDC UR5, c[0x0][0x658] ;  /* 0x0001960000057ab9 */ /* 0x000fe20000000800 */
[----:B------:R-:W-:Y:S01]  /*8150*/  UMOV UR6, 0xffffffff ;  /* 0xffffffff00067882 */ /* 0x000fe20000000000 */
[----:B------:R-:W-:Y:S01]  /*8160*/  BSSY B0, `(.L_x_174) ;  /* 0x00000c5000007945 */ /* 0x000fe20003800000 */
[----:B------:R-:W-:Y:S01]  /*8170*/  USHF.L.U32 UR6, UR6, UR5, URZ ;  /* 0x0000000506067299 */ /* 0x000fe2000800063f */
[C---:B------:R-:W-:Y:S01]  /*8180*/  ISETP.NE.AND P3, PT, R10.reuse, RZ, PT ;  /* 0x000000ff0a00720c */ /* 0x040fe20003f65270 */
[----:B------:R-:W-:Y:S01]  /*8190*/  IMAD.MOV.U32 R15, RZ, RZ, 0x1 ;  /* 0x00000001ff0f7424 */ /* 0x000fe200078e00ff */
[----:B------:R-:W-:Y:S01]  /*81a0*/  ISETP.NE.OR P0, PT, R10, RZ, !P0 ;  /* 0x000000ff0a00720c */ /* 0x000fe20004705670 */
[----:B------:R-:W-:Y:S01]  /*81b0*/  IMAD.MOV.U32 R12, RZ, RZ, 0x1 ;  /* 0x00000001ff0c7424 */ /* 0x000fe200078e00ff */
[----:B------:R-:W-:Y:S01]  /*81c0*/  LOP3.LUT R14, R7, 0x2, RZ, 0xfc, !PT ;  /* 0x00000002070e7812 */ /* 0x000fe200078efcff */
[----:B------:R-:W-:Y:S01]  /*81d0*/  IMAD.MOV.U32 R13, RZ, RZ, RZ ;  /* 0x000000ffff0d7224 */ /* 0x000fe200078e00ff */
[----:B------:R-:W-:Y:S01]  /*81e0*/  ULDC UR4, c[0x0][0x600] ;  /* 0x0001800000047ab9 */ /* 0x000fe20000000800 */
[----:B------:R-:W-:Y:S01]  /*81f0*/  UMOV UR7, 0x1 ;  /* 0x0000000100077882 */ /* 0x000fe20000000000 */
[----:B------:R-:W-:-:S02]  /*8200*/  UIADD3 UR22, UR13, 0x1, URZ ;  /* 0x000000010d167890 */ /* 0x000fc4000fffe03f */
[----:B------:R-:W-:Y:S02]  /*8210*/  UIADD3 UR16, UR4, -0x1, URZ ;  /* 0xffffffff04107890 */ /* 0x000fe4000fffe03f */
[----:B------:R-:W-:Y:S02]  /*8220*/  USHF.L.U32 UR18, UR7, UR5, URZ ;  /* 0x0000000507127299 */ /* 0x000fe4000800063f */
[----:B------:R-:W-:Y:S01]  /*8230*/  ULOP3.LUT UR17, URZ, UR6, URZ, 0x33, !UPT ;  /* 0x000000063f117292 */ /* 0x000fe2000f8e333f */
[----:B------:R-:W-:Y:S01]  /*8240*/  ULDC.64 UR20, c[0x0][0x198] ;  /* 0x0000660000147ab9 */ /* 0x000fe20000000a00 */
[C---:B0-----:R-:W-:Y:S02]  /*8250*/  IMAD.SHL.U32 R16, R17.reuse, 0x40, RZ ;  /* 0x0000004011107824 */ /* 0x041fe400078e00ff */
[----:B------:R-:W-:-:S03]  /*8260*/  IMAD.SHL.U32 R17, R17, 0x800, RZ ;  /* 0x0000080011117824 */ /* 0x000fc600078e00ff */
[----:B------:R-:W-:Y:S02]  /*8270*/  LOP3.LUT R16, R16, 0x40, RZ, 0xc0, !PT ;  /* 0x0000004010107812 */ /* 0x000fe400078ec0ff */
[----:B------:R-:W-:-:S07]  /*8280*/  LOP3.LUT R17, R17, 0x800, RZ, 0xc0, !PT ;  /* 0x0000080011117812 */ /* 0x000fce00078ec0ff */
.L_x_186:
[----:B------:R-:W-:-:S03]  /*8290*/  UMOV UR4, 0xffffffff ;  /* 0xffffffff00047882 */ /* 0x000fc60000000000 */
[----:B------:R-:W-:Y:S05]  /*82a0*/  BRA.DIV UR4, `(.L_x_175) ;  /* 0x0000001204087947 */ /* 0x000fea000b800000 */
[----:B------:R-:W-:-:S13]  /*82b0*/  ELECT P1, URZ, PT ;  /* 0x00000000003f782f */ /* 0x000fda0003820000 */
.L_x_200:
[----:B------:R-:W0:Y:S01]  /*82c0*/  LDC R10, c[0x0][0x28c] ;  /* 0x0000a300ff0a7b82 */ /* 0x000e220000000800 */
[----:B------:R-:W-:Y:S01]  /*82d0*/  BSSY B1, `(.L_x_176) ;  /* 0x0000039000017945 */ /* 0x000fe20003800000 */
[----:B0-----:R-:W-:-:S13]  /*82e0*/  ISETP.LT.OR P1, PT, R10, 0x1, !P1 ;  /* 0x000000010a00780c */ /* 0x001fda0004f21670 */
[----:B------:R-:W-:Y:S05]  /*82f0*/  @P1 BRA `(.L_x_177) ;  /* 0x0000000000d81947 */ /* 0x000fea0003800000 */
[----:B------:R-:W-:Y:S02]  /*8300*/  IMAD R18, R5, 0x80, R16 ;  /* 0x0000008005127824 */ /* 0x000fe400078e0210 */
[----:B------:R-:W-:Y:S02]  /*8310*/  IMAD.SHL.U32 R19, R6, 0x40, RZ ;  /* 0x0000004006137824 */ /* 0x000fe400078e00ff */
[----:B------:R-:W-:Y:S02]  /*8320*/  IMAD.MOV.U32 R20, RZ, RZ, RZ ;  /* 0x000000ffff147224 */ /* 0x000fe400078e00ff */
[----:B------:R-:W-:Y:S02]  /*8330*/  IMAD.U32 R22, RZ, RZ, UR22 ;  /* 0x00000016ff167e24 */ /* 0x000fe4000f8e00ff */
[----:B------:R-:W-:Y:S02]  /*8340*/  IMAD.MOV.U32 R5, RZ, RZ, R12 ;  /* 0x000000ffff057224 */ /* 0x000fe400078e000c */
[----:B------:R-:W-:-:S07]  /*8350*/  IMAD.MOV.U32 R6, RZ, RZ, R13 ;  /* 0x000000ffff067224 */ /* 0x000fce00078e000d */
.L_x_181:
[----:B------:R-:W0:Y:S01]  /*8360*/  S2R R11, SR_CgaCtaId ;  /* 0x00000000000b7919 */ /* 0x000e220000008800 */
[----:B------:R-:W-:-:S04]  /*8370*/  MOV R10, 0x400 ;  /* 0x00000400000a7802 */ /* 0x000fc80000000f00 */
[----:B0-----:R-:W-:Y:S02]  /*8380*/  LEA R23, R11, R10, 0x18 ;  /* 0x0000000a0b177211 */ /* 0x001fe400078ec0ff */
[----:B------:R-:W-:Y:S01]  /*8390*/  SHF.L.U32 R10, R5, 0x1f, RZ ;  /* 0x0000001f050a7819 */ /* 0x000fe200000006ff */
[----:B------:R-:W0:Y:S02]  /*83a0*/  @!P3 LDC R11, c[0x0][0x500] ;  /* 0x00014000ff0bbb82 */ /* 0x000e240000000800 */
[----:B------:R-:W-:-:S04]  /*83b0*/  IMAD R21, R6, 0x8, R23 ;  /* 0x0000000806157824 */ /* 0x000fc800078e0217 */
[----:B------:R-:W1:Y:S02]  /*83c0*/  SYNCS.PHASECHK.TRANS64.TRYWAIT P1, [R21+URZ+0x28], R10 ;  /* 0x0000280a150075a7 */ /* 0x000e64000802017f */
[----:B-1----:R-:W-:Y:S05]  /*83d0*/  @!P1 BRA `(.L_x_178) ;  /* 0x0000000c00dc9947 */ /* 0x002fea0003800000 */
.L_x_201:
[----:B-1----:R-:W-:Y:S01]  /*83e0*/  PRMT R10, R14, 0x9910, RZ ;  /* 0x000099100e0a7816 */ /* 0x002fe200000000ff */
[----:B0-----:R0:W-:Y:S03]  /*83f0*/  @!P3 SYNCS.ARRIVE.TRANS64 RZ, [R21+URZ], R11 ;  /* 0x0000000b15ffb9a7 */ /* 0x0011e6000800003f */
[----:B------:R-:W-:-:S13]  /*8400*/  ISETP.NE.AND P1, PT, R10, 0x2, PT ;  /* 0x000000020a00780c */ /* 0x000fda0003f25270 */
[----:B0-----:R-:W-:Y:S05]  /*8410*/  @P1 BRA `(.L_x_179) ;  /* 0x0000000000041947 */ /* 0x001fea0003800000 */
[----:B------:R-:W-:Y:S01]  /*8420*/  BPT.TRAP 0x1 ;  /* 0x000000040000795c */ /* 0x000fe20000300000 */
.L_x_179:
[----:B------:R-:W-:Y:S05]  /*8430*/  @P0 BRA `(.L_x_180) ;  /* 0x0000000000040947 */ /* 0x000fea0003800000 */
[----:B------:R-:W-:Y:S01]  /*8440*/  BPT.TRAP 0x1 ;  /* 0x000000040000795c */ /* 0x000fe20000300000 */
.L_x_180:
[----:B------:R-:W-:Y:S01]  /*8450*/  R2UR UR15, R23 ;  /* 0x00000000170f72ca */ /* 0x000fe200000e0000 */
[C---:B------:R-:W-:Y:S01]  /*8460*/  IMAD R23, R6.reuse, 0x800, R23 ;  /* 0x0000080006177824 */ /* 0x040fe200078e0217 */
[----:B------:R-:W-:Y:S01]  /*8470*/  R2UR UR9, R21 ;  /* 0x00000000150972ca */ /* 0x000fe200000e0000 */
[----:B------:R-:W-:Y:S01]  /*8480*/  IMAD R10, R6, 0x1000, R17 ;  /* 0x00001000060a7824 */ /* 0x000fe200078e0211 */
[----:B------:R-:W-:Y:S01]  /*8490*/  UIADD3 UR4, UP0, UR20, 0xf0, URZ ;  /* 0x000000f014047890 */ /* 0x000fe2000ff1e03f */
[----:B------:R-:W-:Y:S01]  /*84a0*/  VIADD R22, R22, 0xffffffff ;  /* 0xffffffff16167836 */ /* 0x000fe20000000000 */
[----:B------:R-:W-:Y:S01]  /*84b0*/  R2UR UR5, R23 ;  /* 0x00000000170572ca */ /* 0x000fe200000e0000 */
[----:B------:R-:W-:Y:S01]  /*84c0*/  UIADD3 UR24, UP1, UR20, 0x1f0, URZ ;  /* 0x000001f014187890 */ /* 0x000fe2000ff3e03f */
[----:B------:R-:W-:Y:S01]  /*84d0*/  R2UR UR8, R10 ;  /* 0x000000000a0872ca */ /* 0x000fe200000e0000 */
[----:B------:R-:W-:Y:S01]  /*84e0*/  VIADD R6, R6, 0x1 ;  /* 0x0000000106067836 */ /* 0x000fe20000000000 */
[----:B------:R-:W-:Y:S01]  /*84f0*/  R2UR UR11, R19 ;  /* 0x00000000130b72ca */ /* 0x000fe200000e0000 */
[----:B------:R-:W-:Y:S01]  /*8500*/  UIADD3.X UR25, URZ, UR21, URZ, UP1, !UPT ;  /* 0x000000153f197290 */ /* 0x000fe20008ffe43f */
[----:B------:R-:W-:Y:S01]  /*8510*/  R2UR UR10, R20 ;  /* 0x00000000140a72ca */ /* 0x000fe200000e0000 */
[----:B------:R-:W-:Y:S01]  /*8520*/  UMOV UR6, 0x0 ;  /* 0x0000000000067882 */ /* 0x000fe20000000000 */
[----:B------:R-:W-:Y:S01]  /*8530*/  R2UR UR12, R4 ;  /* 0x00000000040c72ca */ /* 0x000fe200000e0000 */
[----:B------:R-:W-:Y:S01]  /*8540*/  UMOV UR7, 0x10000000 ;  /* 0x1000000000077882 */ /* 0x000fe20000000000 */
[----:B------:R-:W-:Y:S01]  /*8550*/  R2UR UR19, R18 ;  /* 0x00000000121372ca */ /* 0x000fe200000e0000 */
[----:B------:R-:W-:Y:S01]  /*8560*/  UMOV UR23, 0x30000 ;  /* 0x0003000000177882 */ /* 0x000fe20000000000 */
[----:B------:R-:W-:Y:S01]  /*8570*/  ISETP.GT.AND P4, PT, R22, 0x1, PT ;  /* 0x000000011600780c */ /* 0x000fe20003f84270 */
[----:B------:R-:W-:Y:S01]  /*8580*/  UIADD3 UR14, UR5, 0x180, URZ ;  /* 0x00000180050e7890 */ /* 0x000fe2000fffe03f */
[----:B------:R-:W-:Y:S01]  /*8590*/  ISETP.NE.AND P1, PT, R6, 0x5, PT ;  /* 0x000000050600780c */ /* 0x000fe20003f25270 */
[----:B------:R-:W-:Y:S01]  /*85a0*/  UIADD3.X UR5, URZ, UR21, URZ, UP0, !UPT ;  /* 0x000000153f057290 */ /* 0x000fe200087fe43f */
[----:B------:R-:W-:Y:S01]  /*85b0*/  VIADD R20, R20, 0x20 ;  /* 0x0000002014147836 */ /* 0x000fe20000000000 */
[----:B------:R-:W-:Y:S01]  /*85c0*/  UIADD3 UR15, UR15, 0x2980, UR8 ;  /* 0x000029800f0f7890 */ /* 0x000fe2000fffe008 */
[----:B------:R-:W-:-:S02]  /*85d0*/  SEL R10, RZ, 0x1, P1 ;  /* 0x00000001ff0a7807 */ /* 0x000fc40000800000 */
[----:B------:R-:W-:Y:S01]  /*85e0*/  UMOV UR8, UR14 ;  /* 0x0000000e00087c82 */ /* 0x000fe20008000000 */
[----:B------:R-:W-:Y:S02]  /*85f0*/  SEL R6, R6, RZ, P1 ;  /* 0x000000ff06067207 */ /* 0x000fe40000800000 */
[----:B------:R-:W-:Y:S01]  /*8600*/  LOP3.LUT R5, R5, R10, RZ, 0x3c, !PT ;  /* 0x0000000a05057212 */ /* 0x000fe200078e3cff */
[----:B------:R0:W-:Y:S02]  /*8610*/  UTMALDG.3D [UR8], [UR4], desc[UR6] ;  /* 0x00000608040075b4 */ /* 0x0001e40008011000 */
[----:B0-----:R-:W-:Y:S01]  /*8620*/  UMOV UR11, UR19 ;  /* 0x00000013000b7c82 */ /* 0x001fe20008000000 */
[----:B------:R-:W-:Y:S02]  /*8630*/  UMOV UR8, UR15 ;  /* 0x0000000f00087c82 */ /* 0x000fe40008000000 */
[----:B------:R0:W-:Y:S02]  /*8640*/  UTMALDG.3D.MULTICAST [UR8], [UR24], UR23, desc[UR6] ;  /* 0x00000608180073b4 */ /* 0x0001e40008011817 */
[----:B0-----:R-:W-:Y:S05]  /*8650*/  @P4 BRA `(.L_x_181) ;  /* 0xfffffffc00404947 */ /* 0x001fea000383ffff */
.L_x_177:
[----:B------:R-:W-:Y:S05]  /*8660*/  BSYNC B1 ;  /* 0x0000000000017941 */ /* 0x000fea0003800000 */
.L_x_176:
[----:B------:R-:W-:Y:S01]  /*8670*/  LOP3.LUT P5, RZ, R15, 0xff, RZ, 0xc0, !PT ;  /* 0x000000ff0fff7812 */ /* 0x000fe200078ac0ff */
[----:B------:R-:W-:Y:S01]  /*8680*/  VIADD R6, R13, UR13 ;  /* 0x0000000d0d067c36 */ /* 0x000fe20008000000 */
[----:B------:R-:W-:Y:S01]  /*8690*/  ULDC.64 UR4, c[0x0][0x650] ;  /* 0x0001940000047ab9 */ /* 0x000fe20000000a00 */
[----:B------:R-:W-:Y:S01]  /*86a0*/  IMAD.U32 R11, RZ, RZ, UR13 ;  /* 0x0000000dff0b7e24 */ /* 0x000fe2000f8e00ff */
[----:B------:R-:W-:Y:S01]  /*86b0*/  UISETP.GE.U32.AND UP0, UPT, UR13, 0x5, UPT ;  /* 0x000000050d00788c */ /* 0x000fe2000bf06070 */
[----:B------:R-:W-:Y:S01]  /*86c0*/  BSSY B1, `(.L_x_182) ;  /* 0x000006c000017945 */ /* 0x000fe20003800000 */
[----:B------:R-:W-:Y:S02]  /*86d0*/  ISETP.GT.U32.AND P1, PT, R6, 0x4, PT ;  /* 0x000000040600780c */ /* 0x000fe40003f24070 */
[----:B------:R-:W-:Y:S02]  /*86e0*/  PRMT R15, RZ, 0x7610, R15 ;  /* 0x00007610ff0f7816 */ /* 0x000fe4000000000f */
[----:B------:R-:W-:-:S02]  /*86f0*/  ISETP.LT.U32.AND P1, PT, R11, 0x5, P1 ;  /* 0x000000050b00780c */ /* 0x000fc40000f21070 */
[----:B------:R-:W-:Y:S01]  /*8700*/  PLOP3.LUT P4, PT, PT, PT, UP0, 0x80, 0x0 ;  /* 0x000000000000781c */ /* 0x000fe20003f8f008 */
[----:B------:R-:W0:Y:S01]  /*8710*/  @P5 S2R R5, SR_CgaCtaId ;  /* 0x0000000000055919 */ /* 0x000e220000008800 */
[----:B------:R-:W-:-:S04]  /*8720*/  @P5 MOV R4, 0x400 ;  /* 0x0000040000045802 */ /* 0x000fc80000000f00 */
[----:B0-----:R-:W-:Y:S01]  /*8730*/  @P5 LEA R10, R5, R4, 0x18 ;  /* 0x00000004050a5211 */ /* 0x001fe200078ec0ff */
[----:B------:R-:W-:-:S03]  /*8740*/  IMAD.WIDE.U32 R4, R6, -0x33333333, RZ ;  /* 0xcccccccd06047825 */ /* 0x000fc600078e00ff */
[----:B------:R0:W-:Y:S01]  /*8750*/  @P5 SYNCS.ARRIVE.TRANS64.A1T0 RZ, [R10+URZ+0x88], RZ ;  /* 0x000088ff0aff59a7 */ /* 0x0001e2000810003f */
[----:B------:R-:W-:Y:S01]  /*8760*/  IADD3 R2, P5, R2, R8, RZ ;  /* 0x0000000802027210 */ /* 0x000fe20007fbe0ff */
[----:B------:R-:W-:Y:S01]  /*8770*/  IMAD.MOV.U32 R4, RZ, RZ, -0x1 ;  /* 0xffffffffff047424 */ /* 0x000fe200078e00ff */
[----:B------:R-:W-:Y:S02]  /*8780*/  SHF.R.U32.HI R11, RZ, 0x2, R5 ;  /* 0x00000002ff0b7819 */ /* 0x000fe40000011605 */
[----:B------:R-:W-:Y:S01]  /*8790*/  SEL R5, RZ, 0x1, !P1 ;  /* 0x00000001ff057807 */ /* 0x000fe20004800000 */
[----:B------:R-:W-:Y:S01]  /*87a0*/  IMAD.X R3, R3, 0x1, R0, P5 ;  /* 0x0000000103037824 */ /* 0x000fe200028e0600 */
[----:B------:R-:W-:Y:S01]  /*87b0*/  ISETP.GE.U32.AND P1, PT, R2, UR4, PT ;  /* 0x0000000402007c0c */ /* 0x000fe2000bf26070 */
[----:B------:R-:W-:Y:S01]  /*87c0*/  IMAD R13, R11, -0x5, R6 ;  /* 0xfffffffb0b0d7824 */ /* 0x000fe200078e0206 */
[----:B------:R-:W-:Y:S01]  /*87d0*/  LOP3.LUT R12, R12, R5, RZ, 0x3c, !PT ;  /* 0x000000050c0c7212 */ /* 0x000fe200078e3cff */
[----:B------:R-:W-:Y:S01]  /*87e0*/  IMAD.MOV.U32 R6, RZ, RZ, -0x1 ;  /* 0xffffffffff067424 */ /* 0x000fe200078e00ff */
[----:B------:R-:W-:Y:S01]  /*87f0*/  ISETP.GE.U32.AND.EX P1, PT, R3, UR5, PT, P1 ;  /* 0x0000000503007c0c */ /* 0x000fe2000bf26110 */
[----:B------:R-:W-:Y:S01]  /*8800*/  IMAD.MOV.U32 R5, RZ, RZ, -0x1 ;  /* 0xffffffffff057424 */ /* 0x000fe200078e00ff */
[----:B------:R-:W-:-:S02]  /*8810*/  @P4 LOP3.LUT R12, R12, 0x1, R11, 0x78, !PT ;  /* 0x000000010c0c4812 */ /* 0x000fc400078e780b */
[----:B0-----:R-:W-:-:S09]  /*8820*/  PRMT R10, RZ, 0x7610, R10 ;  /* 0x00007610ff0a7816 */ /* 0x001fd2000000000a */
[----:B------:R-:W-:Y:S05]  /*8830*/  @P1 BRA `(.L_x_183) ;  /* 0x0000000400501947 */ /* 0x000fea0003800000 */
[----:B------:R-:W0:Y:S01]  /*8840*/  S2R R6, SR_CTAID.X ;  /* 0x0000000000067919 */ /* 0x000e220000002500 */
[----:B------:R-:W-:Y:S01]  /*8850*/  ULDC.64 UR4, c[0x0][0x628] ;  /* 0x00018a0000047ab9 */ /* 0x000fe20000000a00 */
[----:B------:R-:W-:Y:S01]  /*8860*/  ULDC UR7, c[0x0][0x630] ;  /* 0x00018c0000077ab9 */ /* 0x000fe20000000800 */
[----:B------:R-:W-:Y:S01]  /*8870*/  ISETP.NE.U32.AND P1, PT, RZ, UR4, PT ;  /* 0x00000004ff007c0c */ /* 0x000fe2000bf25070 */
[----:B------:R-:W1:Y:S01]  /*8880*/  S2R R19, SR_CTAID.Y ;  /* 0x0000000000137919 */ /* 0x000e620000002600 */
[----:B------:R-:W-:Y:S01]  /*8890*/  ULDC UR8, c[0x0][0x150] ;  /* 0x0000540000087ab9 */ /* 0x000fe20000000800 */
[----:B------:R-:W-:Y:S01]  /*88a0*/  IMAD.MOV.U32 R4, RZ, RZ, R2 ;  /* 0x000000ffff047224 */ /* 0x000fe200078e0002 */
[----:B------:R-:W-:Y:S01]  /*88b0*/  ISETP.NE.AND.EX P1, PT, RZ, UR5, PT, P1 ;  /* 0x00000005ff007c0c */ /* 0x000fe2000bf25310 */
[----:B------:R-:W-:Y:S01]  /*88c0*/  IMAD.MOV.U32 R5, RZ, RZ, R3 ;  /* 0x000000ffff057224 */ /* 0x000fe200078e0003 */
[----:B0-----:R-:W-:-:S11]  /*88d0*/  I2FP.F32.U32 R20, R6 ;  /* 0x0000000600147245 */ /* 0x001fd60000201000 */
[----:B------:R-:W-:Y:S05]  /*88e0*/  @!P1 BRA `(.L_x_184) ;  /* 0x0000000000289947 */ /* 0x000fea0003800000 */
[----:B------:R-:W-:Y:S02]  /*88f0*/  ULDC UR6, c[0x0][0x634] ;  /* 0x00018d0000067ab9 */ /* 0x000fe40000000800 */
[----:B------:R-:W-:-:S05]  /*8900*/  IADD3 R5, P1, R2, UR6, RZ ;  /* 0x0000000602057c10 */ /* 0x000fca000ff3e0ff */
[----:B------:R-:W-:-:S04]  /*8910*/  IMAD.X R21, RZ, RZ, R3, P1 ;  /* 0x000000ffff157224 */ /* 0x000fc800008e0603 */
[----:B------:R-:W-:-:S04]  /*8920*/  IMAD.WIDE.U32 R10, R21, UR4, RZ ;  /* 0x00000004150a7c25 */ /* 0x000fc8000f8e00ff */
[----:B------:R-:W-:-:S04]  /*8930*/  IMAD.WIDE.U32 R10, P1, R5, UR5, R10 ;  /* 0x00000005050a7c25 */ /* 0x000fc8000f82000a */
[----:B------:R-:W-:-:S04]  /*8940*/  IMAD.WIDE.U32 R4, R5, UR4, RZ ;  /* 0x0000000405047c25 */ /* 0x000fc8000f8e00ff */
[----:B------:R-:W-:Y:S01]  /*8950*/  IMAD.MOV.U32 R4, RZ, RZ, R11 ;  /* 0x000000ffff047224 */ /* 0x000fe200078e000b */
[----:B------:R-:W-:Y:S01]  /*8960*/  IADD3 RZ, P4, R5, R10, RZ ;  /* 0x0000000a05ff7210 */ /* 0x000fe20007f9e0ff */
[----:B------:R-:W-:-:S04]  /*8970*/  IMAD.X R5, RZ, RZ, RZ, P1 ;  /* 0x000000ffff057224 */ /* 0x000fc800008e06ff */
[----:B------:R-:W-:-:S08]  /*8980*/  IMAD.WIDE.U32.X R4, R21, UR5, R4, P4 ;  /* 0x0000000515047c25 */ /* 0x000fd0000a0e0404 */
.L_x_184:
[--C-:B------:R-:W-:Y:S01]  /*8990*/  SHF.R.U64 R18, R4, UR7, R5.reuse ;  /* 0x0000000704127c19 */ /* 0x100fe20008001205 */
[----:B------:R-:W-:Y:S01]  /*89a0*/  FMUL R20, R20, UR8 ;  /* 0x0000000814147c20 */ /* 0x000fe20008400000 */
[----:B------:R-:W0:Y:S01]  /*89b0*/  LDC R21, c[0x0][0x144] ;  /* 0x00005100ff157b82 */ /* 0x000e220000000800 */
[----:B-1----:R-:W-:Y:S01]  /*89c0*/  I2FP.F32.U32 R10, R19 ;  /* 0x00000013000a7245 */ /* 0x002fe20000201000 */
[----:B------:R-:W-:Y:S01]  /*89d0*/  ULDC UR6, c[0x0][0x154] ;  /* 0x0000550000067ab9 */ /* 0x000fe20000000800 */
[----:B------:R-:W-:Y:S01]  /*89e0*/  SHF.R.U32.HI R4, RZ, UR7, R5 ;  /* 0x00000007ff047c19 */ /* 0x000fe20008011605 */
[----:B------:R-:W-:Y:S01]  /*89f0*/  ULDC.64 UR4, c[0x0][0x620] ;  /* 0x0001880000047ab9 */ /* 0x000fe20000000a00 */
[----:B------:R-:W-:Y:S01]  /*8a00*/  IADD3 R5, P1, RZ, -R18, RZ ;  /* 0x80000012ff057210 */ /* 0x000fe20007f3e0ff */
[----:B------:R-:W1:Y:S01]  /*8a10*/  F2I.U32.TRUNC.NTZ R20, R20 ;  /* 0x0000001400147305 */ /* 0x000e62000020f000 */
[----:B------:R-:W-:Y:S01]  /*8a20*/  FMUL R10, R10, UR6 ;  /* 0x000000060a0a7c20 */ /* 0x000fe20008400000 */
[----:B------:R-:W2:Y:S01]  /*8a30*/  LDC R22, c[0x0][0x148] ;  /* 0x00005200ff167b82 */ /* 0x000ea20000000800 */
[----:B------:R-:W-:Y:S01]  /*8a40*/  ULDC.64 UR6, c[0x0][0x640] ;  /* 0x0001900000067ab9 */ /* 0x000fe20000000a00 */
[----:B------:R-:W-:Y:S01]  /*8a50*/  IMAD.X R4, RZ, RZ, ~R4, P1 ;  /* 0x000000ffff047224 */ /* 0x000fe200008e0e04 */
[----:B------:R-:W-:-:S03]  /*8a60*/  ISETP.NE.U32.AND P1, PT, RZ, UR6, PT ;  /* 0x00000006ff007c0c */ /* 0x000fc6000bf25070 */
[----:B------:R-:W-:Y:S01]  /*8a70*/  IMAD R4, R4, UR4, RZ ;  /* 0x0000000404047c24 */ /* 0x000fe2000f8e02ff */
[----:B------:R-:W3:Y:S01]  /*8a80*/  F2I.U32.TRUNC.NTZ R10, R10 ;  /* 0x0000000a000a7305 */ /* 0x000ee2000020f000 */
[----:B------:R-:W-:Y:S02]  /*8a90*/  ISETP.NE.AND.EX P1, PT, RZ, UR7, PT, P1 ;  /* 0x00000007ff007c0c */ /* 0x000fe4000bf25310 */
[C---:B------:R-:W-:Y:S02]  /*8aa0*/  IMAD R11, R5.reuse, UR5, R4 ;  /* 0x00000005050b7c24 */ /* 0x040fe4000f8e0204 */
[----:B------:R-:W-:Y:S01]  /*8ab0*/  IMAD.WIDE.U32 R4, R5, UR4, R2 ;  /* 0x0000000405047c25 */ /* 0x000fe2000f8e0002 */
[----:B------:R-:W-:-:S03]  /*8ac0*/  ULDC UR4, c[0x0][0x618] ;  /* 0x0001860000047ab9 */ /* 0x000fc60000000800 */
[----:B-1----:R-:W-:Y:S02]  /*8ad0*/  IMAD.MOV R20, RZ, RZ, -R20 ;  /* 0x000000ffff147224 */ /* 0x002fe400078e0a14 */
[----:B------:R-:W-:Y:S02]  /*8ae0*/  IMAD.IADD R5, R5, 0x1, R11 ;  /* 0x0000000105057824 */ /* 0x000fe400078e020b */
[----:B0-----:R-:W-:-:S03]  /*8af0*/  IMAD R6, R21, R20, R6 ;  /* 0x0000001415067224 */ /* 0x001fc600078e0206 */
[--C-:B------:R-:W-:Y:S01]  /*8b00*/  SHF.R.U64 R20, R4, UR4, R5.reuse ;  /* 0x0000000404147c19 */ /* 0x100fe20008001205 */
[----:B---3--:R-:W-:Y:S01]  /*8b10*/  IMAD.MOV R4, RZ, RZ, -R10 ;  /* 0x000000ffff047224 */ /* 0x008fe200078e0a0a */
[----:B------:R-:W-:Y:S01]  /*8b20*/  SHF.R.U32.HI R5, RZ, UR4, R5 ;  /* 0x00000004ff057c19 */ /* 0x000fe20008011605 */
[----:B------:R-:W-:Y:S02]  /*8b30*/  ULDC UR4, c[0x0][0x608] ;  /* 0x0001820000047ab9 */ /* 0x000fe40000000800 */
[----:B--2---:R-:W-:Y:S01]  /*8b40*/  @P2 IMAD R6, R22, R4, R19 ;  /* 0x0000000416062224 */ /* 0x004fe200078e0213 */
[--C-:B------:R-:W-:Y:S02]  /*8b50*/  SHF.R.U64 R22, R20, UR4, R5.reuse ;  /* 0x0000000414167c19 */ /* 0x100fe40008001205 */
[----:B------:R-:W-:Y:S01]  /*8b60*/  SHF.R.U32.HI R5, RZ, UR4, R5 ;  /* 0x00000004ff057c19 */ /* 0x000fe20008011605 */
[----:B------:R-:W-:-:S03]  /*8b70*/  ULDC UR4, c[0x0][0x658] ;  /* 0x0001960000047ab9 */ /* 0x000fc60000000800 */
[--C-:B------:R-:W-:Y:S02]  /*8b80*/  SHF.R.U64 R19, R22, UR4, R5.reuse ;  /* 0x0000000416137c19 */ /* 0x100fe40008001205 */
[----:B------:R-:W-:-:S03]  /*8b90*/  SHF.R.U32.HI R21, RZ, UR4, R5 ;  /* 0x00000004ff157c19 */ /* 0x000fc60008011605 */
[----:B------:R-:W-:Y:S02]  /*8ba0*/  IMAD.MOV.U32 R10, RZ, RZ, R19 ;  /* 0x000000ffff0a7224 */ /* 0x000fe400078e0013 */
[----:B------:R-:W-:Y:S01]  /*8bb0*/  IMAD.MOV.U32 R5, RZ, RZ, R21 ;  /* 0x000000ffff057224 */ /* 0x000fe200078e0015 */
[----:B------:R-:W-:Y:S06]  /*8bc0*/  @!P1 BRA `(.L_x_185) ;  /* 0x00000000002c9947 */ /* 0x000fec0003800000 */
        /* <DEDUP_REMOVED lines=9> */
[----:B------:R-:W-:-:S04]  /*8c60*/  IMAD.WIDE.U32.X R4, R21, UR7, R4, P4 ;  /* 0x0000000715047c25 */ /* 0x000fc8000a0e0404 */
[----:B------:R-:W-:-:S07]  /*8c70*/  IMAD.MOV.U32 R10, RZ, RZ, R4 ;  /* 0x000000ffff0a7224 */ /* 0x000fce00078e0004 */
.L_x_185:
[----:B------:R-:W-:Y:S01]  /*8c80*/  ULDC UR4, c[0x0][0x648] ;  /* 0x0001920000047ab9 */ /* 0x000fe20000000800 */
[----:B------:R-:W-:Y:S01]  /*8c90*/  LOP3.LUT R4, R22, UR17, RZ, 0xc0, !PT ;  /* 0x0000001116047c12 */ /* 0x000fe2000f8ec0ff */
[----:B------:R-:W-:Y:S01]  /*8ca0*/  ULDC UR5, c[0x0][0x610] ;  /* 0x0001840000057ab9 */ /* 0x000fe20000000800 */
[----:B------:R-:W-:Y:S01]  /*8cb0*/  SHF.R.U64 R5, R10, UR4, R5 ;  /* 0x000000040a057c19 */ /* 0x000fe20008001205 */
[----:B------:R-:W-:Y:S01]  /*8cc0*/  ULDC UR4, c[0x0][0x638] ;  /* 0x00018e0000047ab9 */ /* 0x000fe20000000800 */
[----:B------:R-:W-:-:S03]  /*8cd0*/  LOP3.LUT R20, R20, UR16, RZ, 0xc0, !PT ;  /* 0x0000001014147c12 */ /* 0x000fc6000f8ec0ff */
[----:B------:R-:W-:Y:S02]  /*8ce0*/  IMAD.MOV R10, RZ, RZ, -R5 ;  /* 0x000000ffff0a7224 */ /* 0x000fe400078e0a05 */
[----:B------:R-:W-:Y:S02]  /*8cf0*/  IMAD R5, R5, UR18, R4 ;  /* 0x0000001205057c24 */ /* 0x000fe4000f8e0204 */
[----:B------:R-:W-:Y:S01]  /*8d00*/  IMAD R19, R10, UR4, R19 ;  /* 0x000000040a137c24 */ /* 0x000fe2000f8e0213 */
[----:B------:R-:W-:Y:S01]  /*8d10*/  ULDC UR4, c[0x0][0x600] ;  /* 0x0001800000047ab9 */ /* 0x000fe20000000800 */
[----:B------:R-:W-:Y:S02]  /*8d20*/  IMAD R6, R5, UR5, R6 ;  /* 0x0000000505067c24 */ /* 0x000fe4000f8e0206 */
[----:B------:R-:W-:Y:S02]  /*8d30*/  IMAD R19, R19, UR4, R20 ;  /* 0x0000000413137c24 */ /* 0x000fe4000f8e0214 */
[----:B------:R-:W-:-:S02]  /*8d40*/  IMAD.MOV.U32 R10, RZ, RZ, 0x1 ;  /* 0x00000001ff0a7424 */ /* 0x000fc400078e00ff */
[----:B------:R-:W-:Y:S01]  /*8d50*/  IMAD.MOV.U32 R4, RZ, RZ, R18 ;  /* 0x000000ffff047224 */ /* 0x000fe200078e0012 */
[----:B------:R-:W-:Y:S02]  /*8d60*/  SEL R5, R19, R6, !P2 ;  /* 0x0000000613057207 */ /* 0x000fe40005000000 */
[----:B------:R-:W-:-:S07]  /*8d70*/  SEL R6, R6, R19, !P2 ;  /* 0x0000001306067207 */ /* 0x000fce0005000000 */
.L_x_183:
[----:B------:R-:W-:Y:S05]  /*8d80*/  BSYNC B1 ;  /* 0x0000000000017941 */ /* 0x000fea0003800000 */
.L_x_182:
[----:B------:R-:W-:-:S13]  /*8d90*/  LOP3.LUT P1, RZ, R10, 0xff, RZ, 0xc0, !PT ;  /* 0x000000ff0aff7812 */ /* 0x000fda000782c0ff */
[----:B------:R-:W-:Y:S05]  /*8da0*/  @P1 BRA `(.L_x_186) ;  /* 0xfffffff400381947 */ /* 0x000fea000383ffff */
[----:B------:R-:W-:Y:S05]  /*8db0*/  BSYNC B0 ;  /* 0x0000000000007941 */ /* 0x000fea0003800000 */
.L_x_174:
[----:B------:R-:W-:-:S03]  /*8dc0*/  UMOV UR4, 0xffffffff ;  /* 0xffffffff00047882 */ /* 0x000fc60000000000 */
[----:B------:R-:W-:Y:S05]  /*8dd0*/  BRA.DIV UR4, `(.L_x_187) ;  /* 0x0000000604707947 */ /* 0x000fea000b800000 */
[----:B------:R-:W-:-:S13]  /*8de0*/  ELECT P0, URZ, PT ;  /* 0x00000000003f782f */ /* 0x000fda0003800000 */
.L_x_204:
[----:B------:R-:W-:Y:S04]  /*8df0*/  BSSY B0, `(.L_x_188) ;  /* 0x0000034000007945 */ /* 0x000fe80003800000 */
[----:B------:R-:W-:Y:S05]  /*8e00*/  @!P0 BRA `(.L_x_189) ;  /* 0x0000000000c88947 */ /* 0x000fea0003800000 */
[----:B------:R-:W-:-:S04]  /*8e10*/  LOP3.LUT R7, R7, 0x2, RZ, 0xfc, !PT ;  /* 0x0000000207077812 */ /* 0x000fc800078efcff */
[----:B------:R-:W-:-:S13]  /*8e20*/  ISETP.NE.AND P0, PT, R7, 0x3, PT ;  /* 0x000000030700780c */ /* 0x000fda0003f05270 */
[----:B------:R-:W-:Y:S05]  /*8e30*/  @!P0 BRA `(.L_x_190) ;  /* 0x0000000000048947 */ /* 0x000fea0003800000 */
[----:B------:R-:W-:Y:S01]  /*8e40*/  BPT.TRAP 0x1 ;  /* 0x000000040000795c */ /* 0x000fe20000300000 */
.L_x_190:
[----:B------:R-:W0:Y:S01]  /*8e50*/  S2R R3, SR_CgaCtaId ;  /* 0x0000000000037919 */ /* 0x000e220000008800 */
[----:B------:R-:W-:Y:S02]  /*8e60*/  MOV R0, 0x400 ;  /* 0x0000040000007802 */ /* 0x000fe40000000f00 */
[----:B------:R-:W-:Y:S02]  /*8e70*/  SHF.L.U32 R2, R12, 0x1f, RZ ;  /* 0x0000001f0c027819 */ /* 0x000fe400000006ff */
[----:B0-----:R-:W-:-:S05]  /*8e80*/  LEA R0, R3, R0, 0x18 ;  /* 0x0000000003007211 */ /* 0x001fca00078ec0ff */
[----:B------:R-:W-:-:S04]  /*8e90*/  VIADD R0, R0, 0x28 ;  /* 0x0000002800007836 */ /* 0x000fc80000000000 */
[C---:B------:R-:W-:Y:S02]  /*8ea0*/  IMAD R5, R13.reuse, 0x8, R0 ;  /* 0x000000080d057824 */ /* 0x040fe400078e0200 */
[----:B------:R-:W-:Y:S02]  /*8eb0*/  VIADD R13, R13, 0x1 ;  /* 0x000000010d0d7836 */ /* 0x000fe40000000000 */
[----:B------:R-:W0:Y:S03]  /*8ec0*/  SYNCS.PHASECHK.TRANS64.TRYWAIT P0, [R5+URZ], R2 ;  /* 0x00000002050075a7 */ /* 0x000e26000800017f */
[----:B------:R-:W-:-:S04]  /*8ed0*/  ISETP.NE.AND P1, PT, R13, 0x5, PT ;  /* 0x000000050d00780c */ /* 0x000fc80003f25270 */
[----:B------:R-:W-:Y:S02]  /*8ee0*/  SEL R3, RZ, 0x1, P1 ;  /* 0x00000001ff037807 */ /* 0x000fe40000800000 */
[----:B------:R-:W-:Y:S02]  /*8ef0*/  SEL R13, R13, RZ, P1 ;  /* 0x000000ff0d0d7207 */ /* 0x000fe40000800000 */
[----:B------:R-:W-:-:S03]  /*8f00*/  LOP3.LUT R12, R12, R3, RZ, 0x3c, !PT ;  /* 0x000000030c0c7212 */ /* 0x000fc600078e3cff */
[----:B------:R-:W-:Y:S01]  /*8f10*/  IMAD R7, R13, 0x8, R0 ;  /* 0x000000080d077824 */ /* 0x000fe200078e0200 */
[----:B------:R-:W-:Y:S01]  /*8f20*/  SHF.L.U32 R4, R12, 0x1f, RZ ;  /* 0x0000001f0c047819 */ /* 0x000fe200000006ff */
[----:B0-----:R-:W-:Y:S06]  /*8f30*/  @!P0 BRA `(.L_x_191) ;  /* 0x00000004003c8947 */ /* 0x001fec0003800000 */
.L_x_205:
[----:B------:R-:W1:Y:S01]  /*8f40*/  SYNCS.PHASECHK.TRANS64.TRYWAIT P0, [R7+URZ], R4 ;  /* 0x00000004070075a7 */ /* 0x000e62000800017f */
[----:B0-----:R-:W-:-:S05]  /*8f50*/  VIADD R2, R13, 0x1 ;  /* 0x000000010d027836 */ /* 0x001fca0000000000 */
[----:B------:R-:W-:-:S04]  /*8f60*/  ISETP.NE.AND P1, PT, R2, 0x5, PT ;  /* 0x000000050200780c */ /* 0x000fc80003f25270 */
[----:B------:R-:W-:Y:S02]  /*8f70*/  SEL R3, RZ, 0x1, P1 ;  /* 0x00000001ff037807 */ /* 0x000fe40000800000 */
[----:B------:R-:W-:Y:S02]  /*8f80*/  SEL R9, R2, RZ, P1 ;  /* 0x000000ff02097207 */ /* 0x000fe40000800000 */
[----:B------:R-:W-:-:S03]  /*8f90*/  LOP3.LUT R12, R12, R3, RZ, 0x3c, !PT ;  /* 0x000000030c0c7212 */ /* 0x000fc600078e3cff */
[----:B------:R-:W-:Y:S01]  /*8fa0*/  IMAD R8, R9, 0x8, R0 ;  /* 0x0000000809087824 */ /* 0x000fe200078e0200 */
[----:B------:R-:W-:Y:S01]  /*8fb0*/  SHF.L.U32 R5, R12, 0x1f, RZ ;  /* 0x0000001f0c057819 */ /* 0x000fe200000006ff */
[----:B-1----:R-:W-:Y:S06]  /*8fc0*/  @!P0 BRA `(.L_x_192) ;  /* 0x00000004002c8947 */ /* 0x002fec0003800000 */
.L_x_206:
[----:B------:R-:W1:Y:S01]  /*8fd0*/  SYNCS.PHASECHK.TRANS64.TRYWAIT P0, [R8+URZ], R5 ;  /* 0x00000005080075a7 */ /* 0x000e62000800017f */
[----:B------:R-:W-:-:S05]  /*8fe0*/  VIADD R2, R9, 0x1 ;  /* 0x0000000109027836 */ /* 0x000fca0000000000 */
[----:B------:R-:W-:-:S04]  /*8ff0*/  ISETP.NE.AND P1, PT, R2, 0x5, PT ;  /* 0x000000050200780c */ /* 0x000fc80003f25270 */
[----:B------:R-:W-:Y:S02]  /*9000*/  SEL R3, RZ, 0x1, P1 ;  /* 0x00000001ff037807 */ /* 0x000fe40000800000 */
[----:B0-----:R-:W-:Y:S02]  /*9010*/  SEL R7, R2, RZ, P1 ;  /* 0x000000ff02077207 */ /* 0x001fe40000800000 */
[----:B------:R-:W-:-:S03]  /*9020*/  LOP3.LUT R9, R12, R3, RZ, 0x3c, !PT ;  /* 0x000000030c097212 */ /* 0x000fc600078e3cff */
[----:B------:R-:W-:Y:S01]  /*9030*/  IMAD R11, R7, 0x8, R0 ;  /* 0x00000008070b7824 */ /* 0x000fe200078e0200 */
[----:B------:R-:W-:Y:S01]  /*9040*/  SHF.L.U32 R6, R9, 0x1f, RZ ;  /* 0x0000001f09067819 */ /* 0x000fe200000006ff */
[----:B-1----:R-:W-:Y:S06]  /*9050*/  @!P0 BRA `(.L_x_193) ;  /* 0x00000004001c8947 */ /* 0x002fec0003800000 */
.L_x_207:
[----:B------:R-:W1:Y:S01]  /*9060*/  SYNCS.PHASECHK.TRANS64.TRYWAIT P0, [R11+URZ], R6 ;  /* 0x000000060b0075a7 */ /* 0x000e62000800017f */
[----:B------:R-:W-:-:S05]  /*9070*/  VIADD R2, R7, 0x1 ;  /* 0x0000000107027836 */ /* 0x000fca0000000000 */
[----:B------:R-:W-:-:S04]  /*9080*/  ISETP.NE.AND P1, PT, R2, 0x5, PT ;  /* 0x000000050200780c */ /* 0x000fc80003f25270 */
[----:B------:R-:W-:Y:S02]  /*9090*/  SEL R4, RZ, 0x1, P1 ;  /* 0x00000001ff047807 */ /* 0x000fe40000800000 */
[----:B------:R-:W-:Y:S02]  /*90a0*/  SEL R3, R2, RZ, P1 ;  /* 0x000000ff02037207 */ /* 0x000fe40000800000 */
[----:B------:R-:W-:Y:S01]  /*90b0*/  LOP3.LUT R4, R9, R4, RZ, 0x3c, !PT ;  /* 0x0000000409047212 */ /* 0x000fe200078e3cff */
[----:B-1----:R-:W-:Y:S06]  /*90c0*/  @!P0 BRA `(.L_x_194) ;  /* 0x0000000400148947 */ /* 0x002fec0003800000 */
.L_x_208:
[----:B------:R-:W-:Y:S01]  /*90d0*/  IMAD R3, R3, 0x8, R0 ;  /* 0x0000000803037824 */ /* 0x000fe200078e0200 */
[----:B------:R-:W-:-:S07]  /*90e0*/  SHF.L.U32 R0, R4, 0x1f, RZ ;  /* 0x0000001f04007819 */ /* 0x000fce00000006ff */
.L_x_195:
[----:B--2---:R2:W3:Y:S02]  /*90f0*/  SYNCS.PHASECHK.TRANS64.TRYWAIT P0, [R3+URZ], R0 ;  /* 0x00000000030075a7 */ /* 0x0044e4000800017f */
[----:B---3--:R-:W-:Y:S05]  /*9100*/  @!P0 NANOSLEEP.SYNCS 0x989680 ;  /* 0x009896800000895d */ /* 0x008fea0003900000 */
[----:B------:R-:W3:Y:S02]  /*9110*/  @!P0 SYNCS.PHASECHK.TRANS64 P0, [R3+URZ], R0 ;  /* 0x00000000030085a7 */ /* 0x000ee4000800007f */
[----:B---3--:R-:W-:Y:S05]  /*9120*/  @!P0 BRA `(.L_x_195) ;  /* 0xfffffffc00f08947 */ /* 0x008fea000383ffff */
.L_x_189:
[----:B------:R-:W-:Y:S05]  /*9130*/  BSYNC B0 ;  /* 0x0000000000007941 */ /* 0x000fea0003800000 */
.L_x_188:
[----:B------:R-:W-:Y:S05]  /*9140*/  EXIT ;  /* 0x000000000000794d */ /* 0x000fea0003800000 */
.L_x_19:
[----:B0-----:R-:W-:-:S04]  /*9150*/  IMAD.U32 R19, RZ, RZ, UR15 ;  /* 0x0000000fff137e24 */ /* 0x001fc8000f8e00ff */
[----:B------:R0:W1:Y:S03]  /*9160*/  SYNCS.PHASECHK.TRANS64.TRYWAIT P0, [R19+URZ+-0x8], R18 ;  /* 0xfffff812130075a7 */ /* 0x000066000800017f */
[----:B-1----:R-:W-:Y:S05]  /*9170*/  @!P0 NANOSLEEP.SYNCS 0x989680 ;  /* 0x009896800000895d */ /* 0x002fea0003900000 */
[----:B------:R-:W1:Y:S02]  /*9180*/  @!P0 SYNCS.PHASECHK.TRANS64 P0, [R19+URZ+-0x8], R18 ;  /* 0xfffff812130085a7 */ /* 0x000e64000800007f */
[----:B-1----:R-:W-:Y:S05]  /*9190*/  @!P0 BRA `(.L_x_19) ;  /* 0xfffffffc00ec8947 */ /* 0x002fea000383ffff */
[----:B------:R-:W-:Y:S05]  /*91a0*/  BRA `(.L_x_196) ;  /* 0xffffff8400407947 */ /* 0x000fea000383ffff */
.L_x_24:
[----:B-1----:R-:W-:-:S04]  /*91b0*/  IMAD.U32 R19, RZ, RZ, UR6 ;  /* 0x00000006ff137e24 */ /* 0x002fc8000f8e00ff */
[----:B------:R1:W4:Y:S03]  /*91c0*/  SYNCS.PHASECHK.TRANS64.TRYWAIT P0, [R19+URZ], R18 ;  /* 0x00000012130075a7 */ /* 0x000326000800017f */
[----:B----4-:R-:W-:Y:S05]  /*91d0*/  @!P0 NANOSLEEP.SYNCS 0x989680 ;  /* 0x009896800000895d */ /* 0x010fea0003900000 */
[----:B------:R-:W4:Y:S02]  /*91e0*/  @!P0 SYNCS.PHASECHK.TRANS64 P0, [R19+URZ], R18 ;  /* 0x00000012130085a7 */ /* 0x000f24000800007f */
[----:B----4-:R-:W-:Y:S05]  /*91f0*/  @!P0 BRA `(.L_x_24) ;  /* 0xfffffffc00ec8947 */ /* 0x010fea000383ffff */
[----:B------:R-:W-:Y:S05]  /*9200*/  BRA `(.L_x_23) ;  /* 0xffffff88006c7947 */ /* 0x000fea000383ffff */
.L_x_30:
[----:B-1----:R-:W-:-:S04]  /*9210*/  IMAD.U32 R21, RZ, RZ, UR9 ;  /* 0x00000009ff157e24 */ /* 0x002fc8000f8e00ff */
[----:B------:R1:W4:Y:S03]  /*9220*/  SYNCS.PHASECHK.TRANS64.TRYWAIT P0, [R21+URZ], R20 ;  /* 0x00000014150075a7 */ /* 0x000326000800017f */
[----:B----4-:R-:W-:Y:S05]  /*9230*/  @!P0 NANOSLEEP.SYNCS 0x989680 ;  /* 0x009896800000895d */ /* 0x010fea0003900000 */
[----:B------:R-:W4:Y:S02]  /*9240*/  @!P0 SYNCS.PHASECHK.TRANS64 P0, [R21+URZ], R20 ;  /* 0x00000014150085a7 */ /* 0x000f24000800007f */
[----:B----4-:R-:W-:Y:S05]  /*9250*/  @!P0 BRA `(.L_x_30) ;  /* 0xfffffffc00ec8947 */ /* 0x010fea000383ffff */
[----:B------:R-:W-:Y:S05]  /*9260*/  BRA `(.L_x_29) ;  /* 0xffffff9000907947 */ /* 0x000fea000383ffff */
.L_x_38:
[----:B0-----:R-:W-:-:S04]  /*9270*/  IMAD.U32 R19, RZ, RZ, UR15 ;  /* 0x0000000fff137e24 */ /* 0x001fc8000f8e00ff */
[----:B------:R0:W1:Y:S03]  /*9280*/  SYNCS.PHASECHK.TRANS64.TRYWAIT P0, [R19+URZ+0x8], R18 ;  /* 0x00000812130075a7 */ /* 0x000066000800017f */
[----:B-1----:R-:W-:Y:S05]  /*9290*/  @!P0 NANOSLEEP.SYNCS 0x989680 ;  /* 0x009896800000895d */ /* 0x002fea0003900000 */
[----:B------:R-:W1:Y:S02]  /*92a0*/  @!P0 SYNCS.PHASECHK.TRANS64 P0, [R19+URZ+0x8], R18 ;  /* 0x00000812130085a7 */ /* 0x000e64000800007f */
[----:B-1----:R-:W-:Y:S05]  /*92b0*/  @!P0 BRA `(.L_x_38) ;  /* 0xfffffffc00ec8947 */ /* 0x002fea000383ffff */
[----:B------:R-:W-:Y:S05]  /*92c0*/  BRA `(.L_x_197) ;  /* 0xffffff9c00e87947 */ /* 0x000fea000383ffff */
.L_x_175:
[----:B------:R-:W-:Y:S01]  /*92d0*/  BSSY B1, `(.L_x_198) ;  /* 0x0000006000017945 */ /* 0x000fe20003800000 */
[----:B------:R-:W-:-:S07]  /*92e0*/  IMAD.MOV.U32 R10, RZ, RZ, -0x1 ;  /* 0xffffffffff0a7424 */ /* 0x000fce00078e00ff */
[----:B------:R-:W-:Y:S05]  /*92f0*/  WARPSYNC.COLLECTIVE R10, `(.L_x_199) ;  /* 0x000000000a0c7348 */ /* 0x000fea0003c00000 */
[----:B------:R-:W-:Y:S02]  /*9300*/  ELECT P1, UR62, PT ;  /* 0x00000000003e782f */ /* 0x000fe40003820000 */
[----:B------:R-:W-:Y:S01]  /*9310*/  MOV R10, UR62 ;  /* 0x0000003e000a7c02 */ /* 0x000fe20008000f00 */
[----:B------:R-:W-:Y:S10]  /*9320*/  ENDCOLLECTIVE ;  /* 0x000000000000791b */ /* 0x000ff40003800000 */
.L_x_199:
[----:B------:R-:W-:Y:S05]  /*9330*/  BSYNC B1 ;  /* 0x0000000000017941 */ /* 0x000fea0003800000 */
.L_x_198:
[----:B------:R-:W-:Y:S05]  /*9340*/  BRA `(.L_x_200) ;  /* 0xffffffec00dc7947 */ /* 0x000fea000383ffff */
.L_x_178:
[----:B-1----:R1:W2:Y:S02]  /*9350*/  SYNCS.PHASECHK.TRANS64.TRYWAIT P1, [R21+URZ+0x28], R10 ;  /* 0x0000280a150075a7 */ /* 0x0022a4000802017f */
[----:B--2---:R-:W-:Y:S05]  /*9360*/  @!P1 NANOSLEEP.SYNCS 0x989680 ;  /* 0x009896800000995d */ /* 0x004fea0003900000 */
[----:B------:R-:W2:Y:S02]  /*9370*/  @!P1 SYNCS.PHASECHK.TRANS64 P1, [R21+URZ+0x28], R10 ;  /* 0x0000280a150095a7 */ /* 0x000ea4000802007f */
[----:B--2---:R-:W-:Y:S05]  /*9380*/  @!P1 BRA `(.L_x_178) ;  /* 0xfffffffc00f09947 */ /* 0x004fea000383ffff */
[----:B------:R-:W-:Y:S05]  /*9390*/  BRA `(.L_x_201) ;  /* 0xfffffff000107947 */ /* 0x000fea000383ffff */
.L_x_187:
[----:B------:R-:W-:Y:S01]  /*93a0*/  BSSY B0, `(.L_x_202) ;  /* 0x0000006000007945 */ /* 0x000fe20003800000 */
[----:B------:R-:W-:-:S07]  /*93b0*/  IMAD.MOV.U32 R10, RZ, RZ, -0x1 ;  /* 0xffffffffff0a7424 */ /* 0x000fce00078e00ff */
[----:B------:R-:W-:Y:S05]  /*93c0*/  WARPSYNC.COLLECTIVE R10, `(.L_x_203) ;  /* 0x000000000a0c7348 */ /* 0x000fea0003c00000 */
[----:B------:R-:W-:Y:S02]  /*93d0*/  ELECT P1, UR62, PT ;  /* 0x00000000003e782f */ /* 0x000fe40003820000 */
[----:B------:R-:W-:Y:S01]  /*93e0*/  MOV R10, UR62 ;  /* 0x0000003e000a7c02 */ /* 0x000fe20008000f00 */
[----:B------:R-:W-:Y:S10]  /*93f0*/  ENDCOLLECTIVE ;  /* 0x000000000000791b */ /* 0x000ff40003800000 */
.L_x_203:
[----:B------:R-:W-:Y:S05]  /*9400*/  BSYNC B0 ;  /* 0x0000000000007941 */ /* 0x000fea0003800000 */
.L_x_202:
[----:B------:R-:W-:Y:S01]  /*9410*/  PLOP3.LUT P0, PT, P1, PT, PT, 0x80, 0x0 ;  /* 0x000000000000781c */ /* 0x000fe20000f0f070 */
[----:B------:R-:W-:-:S12]  /*9420*/  BRA `(.L_x_204) ;  /* 0xfffffff800707947 */ /* 0x000fd8000383ffff */
.L_x_191:
[----:B0-----:R0:W1:Y:S02]  /*9430*/  SYNCS.PHASECHK.TRANS64.TRYWAIT P0, [R5+URZ], R2 ;  /* 0x00000002050075a7 */ /* 0x001064000800017f */
[----:B-1----:R-:W-:Y:S05]  /*9440*/  @!P0 NANOSLEEP.SYNCS 0x989680 ;  /* 0x009896800000895d */ /* 0x002fea0003900000 */
[----:B------:R-:W1:Y:S02]  /*9450*/  @!P0 SYNCS.PHASECHK.TRANS64 P0, [R5+URZ], R2 ;  /* 0x00000002050085a7 */ /* 0x000e64000800007f */
[----:B-1----:R-:W-:Y:S05]  /*9460*/  @!P0 BRA `(.L_x_191) ;  /* 0xfffffffc00f08947 */ /* 0x002fea000383ffff */
[----:B------:R-:W-:Y:S05]  /*9470*/  BRA `(.L_x_205) ;  /* 0xfffffff800b07947 */ /* 0x000fea000383ffff */
.L_x_192:
[----:B0-----:R0:W1:Y:S02]  /*9480*/  SYNCS.PHASECHK.TRANS64.TRYWAIT P0, [R7+URZ], R4 ;  /* 0x00000004070075a7 */ /* 0x001064000800017f */
[----:B-1----:R-:W-:Y:S05]  /*9490*/  @!P0 NANOSLEEP.SYNCS 0x989680 ;  /* 0x009896800000895d */ /* 0x002fea0003900000 */
[----:B------:R-:W1:Y:S02]  /*94a0*/  @!P0 SYNCS.PHASECHK.TRANS64 P0, [R7+URZ], R4 ;  /* 0x00000004070085a7 */ /* 0x000e64000800007f */
[----:B-1----:R-:W-:Y:S05]  /*94b0*/  @!P0 BRA `(.L_x_192) ;  /* 0xfffffffc00f08947 */ /* 0x002fea000383ffff */
[----:B------:R-:W-:Y:S05]  /*94c0*/  BRA `(.L_x_206) ;  /* 0xfffffff800c07947 */ /* 0x000fea000383ffff */
.L_x_193:
[----:B0-----:R0:W1:Y:S02]  /*94d0*/  SYNCS.PHASECHK.TRANS64.TRYWAIT P0, [R8+URZ], R5 ;  /* 0x00000005080075a7 */ /* 0x001064000800017f */
[----:B-1----:R-:W-:Y:S05]  /*94e0*/  @!P0 NANOSLEEP.SYNCS 0x989680 ;  /* 0x009896800000895d */ /* 0x002fea0003900000 */
[----:B------:R-:W1:Y:S02]  /*94f0*/  @!P0 SYNCS.PHASECHK.TRANS64 P0, [R8+URZ], R5 ;  /* 0x00000005080085a7 */ /* 0x000e64000800007f */
[----:B-1----:R-:W-:Y:S05]  /*9500*/  @!P0 BRA `(.L_x_193) ;  /* 0xfffffffc00f08947 */ /* 0x002fea000383ffff */
[----:B------:R-:W-:Y:S05]  /*9510*/  BRA `(.L_x_207) ;  /* 0xfffffff800d07947 */ /* 0x000fea000383ffff */
.L_x_194:
[----:B-1----:R1:W2:Y:S02]  /*9520*/  SYNCS.PHASECHK.TRANS64.TRYWAIT P0, [R11+URZ], R6 ;  /* 0x000000060b0075a7 */ /* 0x0022a4000800017f */
[----:B--2---:R-:W-:Y:S05]  /*9530*/  @!P0 NANOSLEEP.SYNCS 0x989680 ;  /* 0x009896800000895d */ /* 0x004fea0003900000 */
[----:B------:R-:W2:Y:S02]  /*9540*/  @!P0 SYNCS.PHASECHK.TRANS64 P0, [R11+URZ], R6 ;  /* 0x000000060b0085a7 */ /* 0x000ea4000800007f */
[----:B--2---:R-:W-:Y:S05]  /*9550*/  @!P0 BRA `(.L_x_194) ;  /* 0xfffffffc00f08947 */ /* 0x004fea000383ffff */
[----:B------:R-:W-:Y:S05]  /*9560*/  BRA `(.L_x_208) ;  /* 0xfffffff800d87947 */ /* 0x000fea000383ffff */
.L_x_209:
[----:B------:R-:W-:-:S00]  /*9570*/  BRA `(.L_x_209) ;  /* 0xfffffffc00fc7947 */ /* 0x000fc0000383ffff */
[----:B------:R-:W-:-:S00]  /*9580*/  NOP ;  /* 0x0000000000007918 */ /* 0x000fc00000000000 */
[----:B------:R-:W-:-:S00]  /*9590*/  NOP ;  /* 0x0000000000007918 */ /* 0x000fc00000000000 */
[----:B------:R-:W-:-:S00]  /*95a0*/  NOP ;  /* 0x0000000000007918 */ /* 0x000fc00000000000 */
[----:B------:R-:W-:-:S00]  /*95b0*/  NOP ;  /* 0x0000000000007918 */ /* 0x000fc00000000000 */
[----:B------:R-:W-:-:S00]  /*95c0*/  NOP ;  /* 0x0000000000007918 */ /* 0x000fc00000000000 */
[----:B------:R-:W-:-:S00]  /*95d0*/  NOP ;  /* 0x0000000000007918 */ /* 0x000fc00000000000 */
[----:B------:R-:W-:-:S00]  /*95e0*/  NOP ;  /* 0x0000000000007918 */ /* 0x000fc00000000000 */
[----:B------:R-:W-:-:S00]  /*95f0*/  NOP ;  /* 0x0000000000007918 */ /* 0x000fc00000000000 */
.L_x_210:


//--------------------- .nv.shared._ZN7cutlass13device_kernelINS_4gemm6kernel13GemmUniversalIN4cute5tupleIJiiiiEEENS1_10collective13CollectiveMmaINS1_37MainloopSm90TmaGmmaWarpSpecializedFP8ILi5ENS5_IJNS4_1CILi2EEENSA_ILi1EEESC_EEENS1_32KernelTmaWarpSpecializedPingpongEEENS5_IJNSA_ILi64EEENSA_ILi128EEENSA_ILi32EEEEEENS_12float_e4m3_tENS5_IJlSC_lEEESK_SL_NS4_8TiledMMAINS4_8MMA_AtomIJNS4_4SM904GMMA31MMA_64x128x32_F32E4M3E4M3_SS_TNILNSP_7ScaleInE1ELSR_1EEEEEENS4_6LayoutINS5_IJSC_SC_SC_EEENS5_IJNSA_ILi0EEESW_SW_EEEEENS5_IJNS4_10UnderscoreESZ_SZ_EEEEENS4_13SM90_TMA_LOADENS4_14ComposedLayoutINS4_7SwizzleILi1ELi4ELi3EEENS4_18smem_ptr_flag_bitsILi8EEENSU_INS5_IJNSA_ILi8EEESI_EEENS5_IJSI_SC_EEEEEEEvNS4_8identityENS4_23SM90_TMA_LOAD_MULTICASTES1C_vS1D_EENS_8epilogue10collective6detail29Sm90TmaWarpSpecializedAdapterINS1H_15DefaultEpilogueISK_SL_SL_NS1G_6thread17LinearCombinationISK_Li1EffLNS1L_9ScaleType4KindE0ELNS_15FloatRoundStyleE2ESK_EENS1_15EpilogueDefaultEEEEEvvEEEEvNT_6ParamsE --------------------------
	.section	.nv.shared._ZN7cutlass13device_kernelINS_4gemm6kernel13GemmUniversalIN4cute5tupleIJiiiiEEENS1_10collective13CollectiveMmaINS1_37MainloopSm90TmaGmmaWarpSpecializedFP8ILi5ENS5_IJNS4_1CILi2EEENSA_ILi1EEESC_EEENS1_32KernelTmaWarpSpecializedPingpongEEENS5_IJNSA_ILi64EEENSA_ILi128EEENSA_ILi32EEEEEENS_12float_e4m3_tENS5_IJlSC_lEEESK_SL_NS4_8TiledMMAINS4_8MMA_AtomIJNS4_4SM904GMMA31MMA_64x128x32_F32E4M3E4M3_SS_TNILNSP_7ScaleInE1ELSR_1EEEEEENS4_6LayoutINS5_IJSC_SC_SC_EEENS5_IJNSA_ILi0EEESW_SW_EEEEENS5_IJNS4_10UnderscoreESZ_SZ_EEEEENS4_13SM90_TMA_LOADENS4_14ComposedLayoutINS4_7SwizzleILi1ELi4ELi3EEENS4_18smem_ptr_flag_bitsILi8EEENSU_INS5_IJNSA_ILi8EEESI_EEENS5_IJSI_SC_EEEEEEEvNS4_8identityENS4_23SM90_TMA_LOAD_MULTICASTES1C_vS1D_EENS_8epilogue10collective6detail29Sm90TmaWarpSpecializedAdapterINS1H_15DefaultEpilogueISK_SL_SL_NS1G_6thread17LinearCombinationISK_Li1EffLNS1L_9ScaleType4KindE0ELNS_15FloatRoundStyleE2ESK_EENS1_15EpilogueDefaultEEEEEvvEEEEvNT_6ParamsE,"aw",@nobits
	.sectionflags	@""
	.align	16
	.zero		1024


//--------------------- .nv.shared.reserved.0     --------------------------
	.section	.nv.shared.reserved.0,"aw",@nobits
	.weak		__nv_reservedSMEM_offset_0_alias
	.size		__nv_reservedSMEM_offset_0_alias, 0, 0
	.other		__nv_reservedSMEM_offset_0_alias,@"STO_CUDA_RESERVED_SHARED STV_DEFAULT"
__nv_reservedSMEM_offset_0_alias:
	.zero		0


//--------------------- .nv.global                --------------------------
	.section	.nv.global,"aw",@nobits
.nv.global:
	.type		_ZN39_INTERNAL_369dc423_4_k_cu_fddbaf7f_38714cute1_E,@object
	.size		_ZN39_INTERNAL_369dc423_4_k_cu_fddbaf7f_38714cute1_E,(_ZN39_INTERNAL_369dc423_4_k_cu_fddbaf7f_38714cuda3std3__45__cpo6cbeginE - _ZN39_INTERNAL_369dc423_4_k_cu_fddbaf7f_38714cute1_E)
_ZN39_INTERNAL_369dc423_4_k_cu_fddbaf7f_38714cute1_E:
	.zero		1
	.type		_ZN39_INTERNAL_369dc423_4_k_cu_fddbaf7f_38714cuda3std3__45__cpo6cbeginE,@object
	.size		_ZN39_INTERNAL_369dc423_4_k_cu_fddbaf7f_38714cuda3std3__45__cpo6cbeginE,(_ZN39_INTERNAL_369dc423_4_k_cu_fddbaf7f_38714cuda3std3__48in_placeE - _ZN39_INTERNAL_369dc423_4_k_cu_fddbaf7f_38714cuda3std3__45__cpo6cbeginE)
_ZN39_INTERNAL_369dc423_4_k_cu_fddbaf7f_38714cuda3std3__45__cpo6cbeginE:
	.zero		1
	.type		_ZN39_INTERNAL_369dc423_4_k_cu_fddbaf7f_38714cuda3std3__48in_placeE,@object
	.size		_ZN39_INTERNAL_369dc423_4_k_cu_fddbaf7f_38714cuda3std3__48in_placeE,(_ZN39_INTERNAL_369dc423_4_k_cu_fddbaf7f_38714cuda3std6ranges3__45__cpo9iter_moveE - _ZN39_INTERNAL_369dc423_4_k_cu_fddbaf7f_38714cuda3std3__48in_placeE)
_ZN39_INTERNAL_369dc423_4_k_cu_fddbaf7f_38714cuda3std3__48in_placeE:
	.zero		1
	.type		_ZN39_INTERNAL_369dc423_4_k_cu_fddbaf7f_38714cuda3std6ranges3__45__cpo9iter_moveE,@object
	.size		_ZN39_INTERNAL_369dc423_4_k_cu_fddbaf7f_38714cuda3std6ranges3__45__cpo9iter_moveE,(_ZN39_INTERNAL_369dc423_4_k_cu_fddbaf7f_38714cuda3std3__45__cpo5beginE - _ZN39_INTERNAL_369dc423_4_k_cu_fddbaf7f_38714cuda3std6ranges3__45__cpo9iter_moveE)
_ZN39_INTERNAL_369dc423_4_k_cu_fddbaf7f_38714cuda3std6ranges3__45__cpo9iter_moveE:
	.zero		1
	.type		_ZN39_INTERNAL_369dc423_4_k_cu_fddbaf7f_38714cuda3std3__45__cpo5beginE,@object
	.size		_ZN39_INTERNAL_369dc423_4_k_cu_fddbaf7f_38714cuda3std3__45__cpo5beginE,(_ZN39_INTERNAL_369dc423_4_k_cu_fddbaf7f_38714cuda3std3__441_GLOBAL__N__369dc423_4_k_cu_fddbaf7f_38716ignoreE - _ZN39_INTERNAL_369dc423_4_k_cu_fddbaf7f_38714cuda3std3__45__cpo5beginE)
_ZN39_INTERNAL_369dc423_4_k_cu_fddbaf7f_38714cuda3std3__45__cpo5beginE:
	.zero		1
	.type		_ZN39_INTERNAL_369dc423_4_k_cu_fddbaf7f_38714cuda3std3__441_GLOBAL__N__369dc423_4_k_cu_fddbaf7f_38716ignoreE,@object
	.size		_ZN39_INTERNAL_369dc423_4_k_cu_fddbaf7f_38714cuda3std3__441_GLOBAL__N__369dc423_4_k_cu_fddbaf7f_38716ignoreE,(_ZN39_INTERNAL_369dc423_4_k_cu_fddbaf7f_38714cute7productE - _ZN39_INTERNAL_369dc423_4_k_cu_fddbaf7f_38714cuda3std3__441_GLOBAL__N__369dc423_4_k_cu_fddbaf7f_38716ignoreE)
_ZN39_INTERNAL_369dc423_4_k_cu_fddbaf7f_38714cuda3std3__441_GLOBAL__N__369dc423_4_k_cu_fddbaf7f_38716ignoreE:
	.zero		1
	.type		_ZN39_INTERNAL_369dc423_4_k_cu_fddbaf7f_38714cute7productE,@object
	.size		_ZN39_INTERNAL_369dc423_4_k_cu_fddbaf7f_38714cute7productE,(_ZN39_INTERNAL_369dc423_4_k_cu_fddbaf7f_38714cuda3std3__45__cpo3endE - _ZN39_INTERNAL_369dc423_4_k_cu_fddbaf7f_38714cute7productE)
_ZN39_INTERNAL_369dc423_4_k_cu_fddbaf7f_38714cute7productE:
	.zero		1
	.type		_ZN39_INTERNAL_369dc423_4_k_cu_fddbaf7f_38714cuda3std3__45__cpo3endE,@object
	.size		_ZN39_INTERNAL_369dc423_4_k_cu_fddbaf7f_38714cuda3std3__45__cpo3endE,(_ZN39_INTERNAL_369dc423_4_k_cu_fddbaf7f_38714cuda3std3__419piecewise_constructE - _ZN39_INTERNAL_369dc423_4_k_cu_fddbaf7f_38714cuda3std3__45__cpo3endE)
_ZN39_INTERNAL_369dc423_4_k_cu_fddbaf7f_38714cuda3std3__45__cpo3endE:
	.zero		1
	.type		_ZN39_INTERNAL_369dc423_4_k_cu_fddbaf7f_38714cuda3std3__419piecewise_constructE,@object
	.size		_ZN39_INTERNAL_369dc423_4_k_cu_fddbaf7f_38714cuda3std3__419piecewise_constructE,(_ZN39_INTERNAL_369dc423_4_k_cu_fddbaf7f_38714cuda3std3__45__cpo4cendE - _ZN39_INTERNAL_369dc423_4_k_cu_fddbaf7f_38714cuda3std3__419piecewise_constructE)
_ZN39_INTERNAL_369dc423_4_k_cu_fddbaf7f_38714cuda3std3__419piecewise_constructE:
	.zero		1
	.type		_ZN39_INTERNAL_369dc423_4_k_cu_fddbaf7f_38714cuda3std3__45__cpo4cendE,@object
	.size		_ZN39_INTERNAL_369dc423_4_k_cu_fddbaf7f_38714cuda3std3__45__cpo4cendE,(_ZN39_INTERNAL_369dc423_4_k_cu_fddbaf7f_38714cuda3std6ranges3__45__cpo4swapE - _ZN39_INTERNAL_369dc423_4_k_cu_fddbaf7f_38714cuda3std3__45__cpo4cendE)
_ZN39_INTERNAL_369dc423_4_k_cu_fddbaf7f_38714cuda3std3__45__cpo4cendE:
	.zero		1
	.type		_ZN39_INTERNAL_369dc423_4_k_cu_fddbaf7f_38714cuda3std6ranges3__45__cpo4swapE,@object
	.size		_ZN39_INTERNAL_369dc423_4_k_cu_fddbaf7f_38714cuda3std6ranges3__45__cpo4swapE,(.L_7 - _ZN39_INTERNAL_369dc423_4_k_cu_fddbaf7f_38714cuda3std6ranges3__45__cpo4swapE)
_ZN39_INTERNAL_369dc423_4_k_cu_fddbaf7f_38714cuda3std6ranges3__45__cpo4swapE:
	.zero		1
.L_7:


//--------------------- .nv.constant0._ZN7cutlass13device_kernelINS_4gemm6kernel13GemmUniversalIN4cute5tupleIJiiiiEEENS1_10collective13CollectiveMmaINS1_37MainloopSm90TmaGmmaWarpSpecializedFP8ILi5ENS5_IJNS4_1CILi2EEENSA_ILi1EEESC_EEENS1_32KernelTmaWarpSpecializedPingpongEEENS5_IJNSA_ILi64EEENSA_ILi128EEENSA_ILi32EEEEEENS_12float_e4m3_tENS5_IJlSC_lEEESK_SL_NS4_8TiledMMAINS4_8MMA_AtomIJNS4_4SM904GMMA31MMA_64x128x32_F32E4M3E4M3_SS_TNILNSP_7ScaleInE1ELSR_1EEEEEENS4_6LayoutINS5_IJSC_SC_SC_EEENS5_IJNSA_ILi0EEESW_SW_EEEEENS5_IJNS4_10UnderscoreESZ_SZ_EEEEENS4_13SM90_TMA_LOADENS4_14ComposedLayoutINS4_7SwizzleILi1ELi4ELi3EEENS4_18smem_ptr_flag_bitsILi8EEENSU_INS5_IJNSA_ILi8EEESI_EEENS5_IJSI_SC_EEEEEEEvNS4_8identityENS4_23SM90_TMA_LOAD_MULTICASTES1C_vS1D_EENS_8epilogue10collective6detail29Sm90TmaWarpSpecializedAdapterINS1H_15DefaultEpilogueISK_SL_SL_NS1G_6thread17LinearCombinationISK_Li1EffLNS1L_9ScaleType4KindE0ELNS_15FloatRoundStyleE2ESK_EENS1_15EpilogueDefaultEEEEEvvEEEEvNT_6ParamsE --------------------------
	.section	.nv.constant0._ZN7cutlass13device_kernelINS_4gemm6kernel13GemmUniversalIN4cute5tupleIJiiiiEEENS1_10collective13CollectiveMmaINS1_37MainloopSm90TmaGmmaWarpSpecializedFP8ILi5ENS5_IJNS4_1CILi2EEENSA_ILi1EEESC_EEENS1_32KernelTmaWarpSpecializedPingpongEEENS5_IJNSA_ILi64EEENSA_ILi128EEENSA_ILi32EEEEEENS_12float_e4m3_tENS5_IJlSC_lEEESK_SL_NS4_8TiledMMAINS4_8MMA_AtomIJNS4_4SM904GMMA31MMA_64x128x32_F32E4M3E4M3_SS_TNILNSP_7ScaleInE1ELSR_1EEEEEENS4_6LayoutINS5_IJSC_SC_SC_EEENS5_IJNSA_ILi0EEESW_SW_EEEEENS5_IJNS4_10UnderscoreESZ_SZ_EEEEENS4_13SM90_TMA_LOADENS4_14ComposedLayoutINS4_7SwizzleILi1ELi4ELi3EEENS4_18smem_ptr_flag_bitsILi8EEENSU_INS5_IJNSA_ILi8EEESI_EEENS5_IJSI_SC_EEEEEEEvNS4_8identityENS4_23SM90_TMA_LOAD_MULTICASTES1C_vS1D_EENS_8epilogue10collective6detail29Sm90TmaWarpSpecializedAdapterINS1H_15DefaultEpilogueISK_SL_SL_NS1G_6thread17LinearCombinationISK_Li1EffLNS1L_9ScaleType4KindE0ELNS_15FloatRoundStyleE2ESK_EENS1_15EpilogueDefaultEEEEEvvEEEEvNT_6ParamsE,"a",@progbits
	.sectionflags	@""
	.align	4
.nv.constant0._ZN7cutlass13device_kernelINS_4gemm6kernel13GemmUniversalIN4cute5tupleIJiiiiEEENS1_10collective13CollectiveMmaINS1_37MainloopSm90TmaGmmaWarpSpecializedFP8ILi5ENS5_IJNS4_1CILi2EEENSA_ILi1EEESC_EEENS1_32KernelTmaWarpSpecializedPingpongEEENS5_IJNSA_ILi64EEENSA_ILi128EEENSA_ILi32EEEEEENS_12float_e4m3_tENS5_IJlSC_lEEESK_SL_NS4_8TiledMMAINS4_8MMA_AtomIJNS4_4SM904GMMA31MMA_64x128x32_F32E4M3E4M3_SS_TNILNSP_7ScaleInE1ELSR_1EEEEEENS4_6LayoutINS5_IJSC_SC_SC_EEENS5_IJNSA_ILi0EEESW_SW_EEEEENS5_IJNS4_10UnderscoreESZ_SZ_EEEEENS4_13SM90_TMA_LOADENS4_14ComposedLayoutINS4_7SwizzleILi1ELi4ELi3EEENS4_18smem_ptr_flag_bitsILi8EEENSU_INS5_IJNSA_ILi8EEESI_EEENS5_IJSI_SC_EEEEEEEvNS4_8identityENS4_23SM90_TMA_LOAD_MULTICASTES1C_vS1D_EENS_8epilogue10collective6detail29Sm90TmaWarpSpecializedAdapterINS1H_15DefaultEpilogueISK_SL_SL_NS1G_6thread17LinearCombinationISK_Li1EffLNS1L_9ScaleType4KindE0ELNS_15FloatRoundStyleE2ESK_EENS1_15EpilogueDefaultEEEEEvvEEEEvNT_6ParamsE:
	.zero		1664


//--------------------- SYMBOLS --------------------------

	.type		.nv.reservedSmem.offset0,@object
	.size		.nv.reservedSmem.offset0,0x4
